	.target	sm_90a

	.elftype	@"ET_EXEC"


//--------------------- .note.nv.tkinfo           --------------------------
	.section	.note.nv.tkinfo,"",@"SHT_NOTE"
	.sectionflags	@"SHF_NOTE_NV_TKINFO"
	.tkinfo
        /*0018*/ 	.word	0x00000002
        /*0030*/ 	.string	""
        /*0030*/ 	.string	"ptxas"
        /*0030*/ 	.string	"Cuda compilation tools, release 13.0, V13.0.88"
        /*0030*/ 	.string	"Build cuda_13.0.r13.0/compiler.36424714_0"
        /*0030*/ 	.string	"-arch sm_90a -m 64 "



//--------------------- .note.nv.cuinfo           --------------------------
	.section	.note.nv.cuinfo,"",@"SHT_NOTE"
	.sectionflags	@"SHF_NOTE_NV_CUINFO"
        /*0018*/ 	.short	0x0002
        /*001a*/ 	.short	0x005a
        /*001c*/ 	.short	0x0082
	.zero		2


//--------------------- .nv.info                  --------------------------
	.section	.nv.info,"",@"SHT_CUDA_INFO"
	.align	4


	//----- nvinfo : EIATTR_REGCOUNT
	.align		4
        /*0000*/ 	.byte	0x04, 0x2f
        /*0002*/ 	.short	(.L_15 - .L_14)
	.align		4
.L_14:
        /*0004*/ 	.word	index@(_ZN7cutlass13device_kernelINS_4gemm6kernel13GemmUniversalIN4cute5tupleIJiiiiEEENS1_10collective13CollectiveMmaINS1_34MainloopSm90TmaGmmaWarpSpecializedILi7ENS5_IJNS4_1CILi1EEENSA_ILi4EEESB_EEENS1_32KernelTmaWarpSpecializedPingpongEEENS5_IJNSA_ILi64EEESG_NSA_ILi128EEEEEENS_6half_tENS5_IJlSB_lEEESJ_SK_NS4_8TiledMMAINS4_8MMA_AtomIJNS4_4SM904GMMA25MMA_64x64x16_F32F16F16_SSILNSO_5MajorE0ELSQ_0ELNSO_7ScaleInE1ELSR_1EEEEEENS4_6LayoutINS5_IJSB_SB_SB_EEENS5_IJNSA_ILi0EEESW_SW_EEEEENS5_IJNS4_10UnderscoreESZ_SZ_EEEEENS4_23SM90_TMA_LOAD_MULTICASTENS4_14ComposedLayoutINS4_7SwizzleILi3ELi4ELi3EEENS4_18smem_ptr_flag_bitsILi16EEENSU_INS5_IJNSA_ILi8EEESG_EEENS5_IJSG_SB_EEEEEEEvNS4_8identityENS4_13SM90_TMA_LOADES1C_vS1D_EENS_8epilogue10collective6detail29Sm90TmaWarpSpecializedAdapterINS1H_15DefaultEpilogueISJ_SK_SK_NS1G_6thread17LinearCombinationISJ_Li1EffLNS1L_9ScaleType4KindE0ELNS_15FloatRoundStyleE2ESJ_EENS1_15EpilogueDefaultEEEEEvvEEEEvNT_6ParamsE)
        /*0008*/ 	.word	0x000000a8


	//----- nvinfo : EIATTR_FRAME_SIZE
	.align		4
.L_15:
        /*000c*/ 	.byte	0x04, 0x11
        /*000e*/ 	.short	(.L_17 - .L_16)
	.align		4
.L_16:
        /*0010*/ 	.word	index@(_ZN7cutlass13device_kernelINS_4gemm6kernel13GemmUniversalIN4cute5tupleIJiiiiEEENS1_10collective13CollectiveMmaINS1_34MainloopSm90TmaGmmaWarpSpecializedILi7ENS5_IJNS4_1CILi1EEENSA_ILi4EEESB_EEENS1_32KernelTmaWarpSpecializedPingpongEEENS5_IJNSA_ILi64EEESG_NSA_ILi128EEEEEENS_6half_tENS5_IJlSB_lEEESJ_SK_NS4_8TiledMMAINS4_8MMA_AtomIJNS4_4SM904GMMA25MMA_64x64x16_F32F16F16_SSILNSO_5MajorE0ELSQ_0ELNSO_7ScaleInE1ELSR_1EEEEEENS4_6LayoutINS5_IJSB_SB_SB_EEENS5_IJNSA_ILi0EEESW_SW_EEEEENS5_IJNS4_10UnderscoreESZ_SZ_EEEEENS4_23SM90_TMA_LOAD_MULTICASTENS4_14ComposedLayoutINS4_7SwizzleILi3ELi4ELi3EEENS4_18smem_ptr_flag_bitsILi16EEENSU_INS5_IJNSA_ILi8EEESG_EEENS5_IJSG_SB_EEEEEEEvNS4_8identityENS4_13SM90_TMA_LOADES1C_vS1D_EENS_8epilogue10collective6detail29Sm90TmaWarpSpecializedAdapterINS1H_15DefaultEpilogueISJ_SK_SK_NS1G_6thread17LinearCombinationISJ_Li1EffLNS1L_9ScaleType4KindE0ELNS_15FloatRoundStyleE2ESJ_EENS1_15EpilogueDefaultEEEEEvvEEEEvNT_6ParamsE)
        /*0014*/ 	.word	0x00000008


	//----- nvinfo : EIATTR_MIN_STACK_SIZE
	.align		4
.L_17:
        /*0018*/ 	.byte	0x04, 0x12
        /*001a*/ 	.short	(.L_19 - .L_18)
	.align		4
.L_18:
        /*001c*/ 	.word	index@(_ZN7cutlass13device_kernelINS_4gemm6kernel13GemmUniversalIN4cute5tupleIJiiiiEEENS1_10collective13CollectiveMmaINS1_34MainloopSm90TmaGmmaWarpSpecializedILi7ENS5_IJNS4_1CILi1EEENSA_ILi4EEESB_EEENS1_32KernelTmaWarpSpecializedPingpongEEENS5_IJNSA_ILi64EEESG_NSA_ILi128EEEEEENS_6half_tENS5_IJlSB_lEEESJ_SK_NS4_8TiledMMAINS4_8MMA_AtomIJNS4_4SM904GMMA25MMA_64x64x16_F32F16F16_SSILNSO_5MajorE0ELSQ_0ELNSO_7ScaleInE1ELSR_1EEEEEENS4_6LayoutINS5_IJSB_SB_SB_EEENS5_IJNSA_ILi0EEESW_SW_EEEEENS5_IJNS4_10UnderscoreESZ_SZ_EEEEENS4_23SM90_TMA_LOAD_MULTICASTENS4_14ComposedLayoutINS4_7SwizzleILi3ELi4ELi3EEENS4_18smem_ptr_flag_bitsILi16EEENSU_INS5_IJNSA_ILi8EEESG_EEENS5_IJSG_SB_EEEEEEEvNS4_8identityENS4_13SM90_TMA_LOADES1C_vS1D_EENS_8epilogue10collective6detail29Sm90TmaWarpSpecializedAdapterINS1H_15DefaultEpilogueISJ_SK_SK_NS1G_6thread17LinearCombinationISJ_Li1EffLNS1L_9ScaleType4KindE0ELNS_15FloatRoundStyleE2ESJ_EENS1_15EpilogueDefaultEEEEEvvEEEEvNT_6ParamsE)
        /*0020*/ 	.word	0x00000008
.L_19:


//--------------------- .nv.compat                --------------------------
	.section	.nv.compat,"",@"SHT_CUDA_COMPAT_INFO"
	.align	4
        /*0000*/ 	.byte	0x02, 0x09, 0x01, 0x00, 0x02, 0x02, 0x04, 0x00, 0x02, 0x05, 0x05, 0x00, 0x03, 0x07, 0x01, 0x01
        /*0010*/ 	.byte	0x02, 0x03, 0x01, 0x00, 0x02, 0x06, 0x01, 0x00, 0x04, 0x0b, 0x08, 0x00, 0x00, 0x00, 0x00, 0x00
        /*0020*/ 	.byte	0x00, 0x00, 0x00, 0x00


//--------------------- .nv.info._ZN7cutlass13device_kernelINS_4gemm6kernel13GemmUniversalIN4cute5tupleIJiiiiEEENS1_10collective13CollectiveMmaINS1_34MainloopSm90TmaGmmaWarpSpecializedILi7ENS5_IJNS4_1CILi1EEENSA_ILi4EEESB_EEENS1_32KernelTmaWarpSpecializedPingpongEEENS5_IJNSA_ILi64EEESG_NSA_ILi128EEEEEENS_6half_tENS5_IJlSB_lEEESJ_SK_NS4_8TiledMMAINS4_8MMA_AtomIJNS4_4SM904GMMA25MMA_64x64x16_F32F16F16_SSILNSO_5MajorE0ELSQ_0ELNSO_7ScaleInE1ELSR_1EEEEEENS4_6LayoutINS5_IJSB_SB_SB_EEENS5_IJNSA_ILi0EEESW_SW_EEEEENS5_IJNS4_10UnderscoreESZ_SZ_EEEEENS4_23SM90_TMA_LOAD_MULTICASTENS4_14ComposedLayoutINS4_7SwizzleILi3ELi4ELi3EEENS4_18smem_ptr_flag_bitsILi16EEENSU_INS5_IJNSA_ILi8EEESG_EEENS5_IJSG_SB_EEEEEEEvNS4_8identityENS4_13SM90_TMA_LOADES1C_vS1D_EENS_8epilogue10collective6detail29Sm90TmaWarpSpecializedAdapterINS1H_15DefaultEpilogueISJ_SK_SK_NS1G_6thread17LinearCombinationISJ_Li1EffLNS1L_9ScaleType4KindE0ELNS_15FloatRoundStyleE2ESJ_EENS1_15EpilogueDefaultEEEEEvvEEEEvNT_6ParamsE --------------------------
	.section	.nv.info._ZN7cutlass13device_kernelINS_4gemm6kernel13GemmUniversalIN4cute5tupleIJiiiiEEENS1_10collective13CollectiveMmaINS1_34MainloopSm90TmaGmmaWarpSpecializedILi7ENS5_IJNS4_1CILi1EEENSA_ILi4EEESB_EEENS1_32KernelTmaWarpSpecializedPingpongEEENS5_IJNSA_ILi64EEESG_NSA_ILi128EEEEEENS_6half_tENS5_IJlSB_lEEESJ_SK_NS4_8TiledMMAINS4_8MMA_AtomIJNS4_4SM904GMMA25MMA_64x64x16_F32F16F16_SSILNSO_5MajorE0ELSQ_0ELNSO_7ScaleInE1ELSR_1EEEEEENS4_6LayoutINS5_IJSB_SB_SB_EEENS5_IJNSA_ILi0EEESW_SW_EEEEENS5_IJNS4_10UnderscoreESZ_SZ_EEEEENS4_23SM90_TMA_LOAD_MULTICASTENS4_14ComposedLayoutINS4_7SwizzleILi3ELi4ELi3EEENS4_18smem_ptr_flag_bitsILi16EEENSU_INS5_IJNSA_ILi8EEESG_EEENS5_IJSG_SB_EEEEEEEvNS4_8identityENS4_13SM90_TMA_LOADES1C_vS1D_EENS_8epilogue10collective6detail29Sm90TmaWarpSpecializedAdapterINS1H_15DefaultEpilogueISJ_SK_SK_NS1G_6thread17LinearCombinationISJ_Li1EffLNS1L_9ScaleType4KindE0ELNS_15FloatRoundStyleE2ESJ_EENS1_15EpilogueDefaultEEEEEvvEEEEvNT_6ParamsE,"",@"SHT_CUDA_INFO"
	.sectionflags	@""
	.align	4


	//----- nvinfo : EIATTR_CUDA_API_VERSION
	.align		4
        /*0000*/ 	.byte	0x04, 0x37
        /*0002*/ 	.short	(.L_21 - .L_20)
.L_20:
        /*0004*/ 	.word	0x00000082


	//----- nvinfo : EIATTR_KPARAM_INFO
	.align		4
.L_21:
        /*0008*/ 	.byte	0x04, 0x17
        /*000a*/ 	.short	(.L_23 - .L_22)
.L_22:
        /*000c*/ 	.word	0x00000000
        /*0010*/ 	.short	0x0000
        /*0012*/ 	.short	0x0070
        /*0014*/ 	.byte	0x00, 0xf0, 0x01, 0x10


	//----- nvinfo : EIATTR_SPARSE_MMA_MASK
	.align		4
.L_23:
        /*0018*/ 	.byte	0x03, 0x50
        /*001a*/ 	.short	0x0000


	//----- nvinfo : EIATTR_MAXREG_COUNT
	.align		4
        /*001c*/ 	.byte	0x03, 0x1b
        /*001e*/ 	.short	0x00a8


	//----- nvinfo : EIATTR_NUM_BARRIERS
	.align		4
        /*0020*/ 	.byte	0x02, 0x4c
        /*0022*/ 	.byte	0x01
	.zero		1


	//----- nvinfo : EIATTR_EXTERNS
	.align		4
        /*0024*/ 	.byte	0x04, 0x0f
        /*0026*/ 	.short	(.L_25 - .L_24)


	//   ....[0]....
	.align		4
.L_24:
        /*0028*/ 	.word	index@(__assertfail)


	//----- nvinfo : EIATTR_ANNOTATIONS
	.align		4
.L_25:
        /*002c*/ 	.byte	0x04, 0x55
        /*002e*/ 	.short	(.L_27 - .L_26)


	//   ....[0]....
.L_26:
        /*0030*/ 	.word	0x00000001
        /*0034*/ 	.byte	0xa0, 0x0d, 0x00, 0x00, 0x01, 0x00, 0x00, 0x00, 0x70, 0x14, 0x00, 0x00, 0x01, 0x00, 0x00, 0x00
        /*0044*/ 	.byte	0x30, 0x49, 0x00, 0x00, 0x01, 0x00, 0x00, 0x00, 0x40, 0x56, 0x00, 0x00


	//----- nvinfo : EIATTR_MERCURY_ISA_VERSION
	.align		4
.L_27:
        /*0050*/ 	.byte	0x03, 0x5f
        /*0052*/ 	.short	0x0101


	//----- nvinfo : EIATTR_INT_WARP_WIDE_INSTR_OFFSETS
	.align		4
        /*0054*/ 	.byte	0x04, 0x31
        /*0056*/ 	.short	(.L_29 - .L_28)


	//   ....[0]....
.L_28:
        /*0058*/ 	.word	0x00000560


	//   ....[1]....
        /*005c*/ 	.word	0x000005a0


	//   ....[2]....
        /*0060*/ 	.word	0x000006d0


	//   ....[3]....
        /*0064*/ 	.word	0x000006e0


	//   ....[4]....
        /*0068*/ 	.word	0x000006f0


	//   ....[5]....
        /*006c*/ 	.word	0x00000700


	//   ....[6]....
        /*0070*/ 	.word	0x000007c0


	//   ....[7]....
        /*0074*/ 	.word	0x00000800


	//----- nvinfo : EIATTR_COOP_GROUP_MASK_REGIDS
	.align		4
.L_29:
        /*0078*/ 	.byte	0x04, 0x29
        /*007a*/ 	.short	(.L_31 - .L_30)


	//   ....[0]....
.L_30:
        /*007c*/ 	.word	0xffffffff


	//   ....[1]....
        /*0080*/ 	.word	0xffffffff


	//   ....[2]....
        /*0084*/ 	.word	0xffffffff


	//   ....[3]....
        /*0088*/ 	.word	0xffffffff


	//   ....[4]....
        /*008c*/ 	.word	0xffffffff


	//   ....[5]....
        /*0090*/ 	.word	0xffffffff


	//   ....[6]....
        /*0094*/ 	.word	0xffffffff


	//----- nvinfo : EIATTR_COOP_GROUP_INSTR_OFFSETS
	.align		4
.L_31:
        /*0098*/ 	.byte	0x04, 0x28
        /*009a*/ 	.short	(.L_33 - .L_32)


	//   ....[0]....
.L_32:
        /*009c*/ 	.word	0x00000070


	//   ....[1]....
        /*00a0*/ 	.word	0x00000080


	//   ....[2]....
        /*00a4*/ 	.word	0x00000140


	//   ....[3]....
        /*00a8*/ 	.word	0x00000340


	//   ....[4]....
        /*00ac*/ 	.word	0x00000380


	//   ....[5]....
        /*00b0*/ 	.word	0x00000410


	//   ....[6]....
        /*00b4*/ 	.word	0x00000950


	//----- nvinfo : EIATTR_REG_RECONFIG
	.align		4
.L_33:
        /*00b8*/ 	.byte	0x01, 0x54
	.zero		2


	//----- nvinfo : EIATTR_SYSCALL_OFFSETS
	.align		4
        /*00bc*/ 	.byte	0x04, 0x46
        /*00be*/ 	.short	(.L_35 - .L_34)


	//   ....[0]....
.L_34:
        /*00c0*/ 	.word	0x00001960


	//----- nvinfo : EIATTR_MBARRIER_INSTR_OFFSETS
	.align		4
.L_35:
        /*00c4*/ 	.byte	0x04, 0x39
        /*00c6*/ 	.short	(.L_37 - .L_36)


	//   ....[0]....
.L_36:
        /*00c8*/ 	.word	0x00000250
        /*00cc*/ 	.word	0x000000ff
        /*00d0*/ 	.word	0x00000000
        /*00d4*/ 	.short	0x0100
        /*00d6*/ 	.byte	0x08
	.zero		1


	//   ....[1]....
        /*00d8*/ 	.word	0x00000260
        /*00dc*/ 	.word	0x000000ff
        /*00e0*/ 	.word	0x00000038
        /*00e4*/ 	.short	0x0100
        /*00e6*/ 	.byte	0x08
	.zero		1


	//   ....[2]....
        /*00e8*/ 	.word	0x00000270
        /*00ec*/ 	.word	0x000000ff
        /*00f0*/ 	.word	0x00000008
        /*00f4*/ 	.short	0x0100
        /*00f6*/ 	.byte	0x08
	.zero		1


	//   ....[3]....
        /*00f8*/ 	.word	0x00000280
        /*00fc*/ 	.word	0x000000ff
        /*0100*/ 	.word	0x00000040
        /*0104*/ 	.short	0x0100
        /*0106*/ 	.byte	0x08
	.zero		1


	//   ....[4]....
        /*0108*/ 	.word	0x00000290
        /*010c*/ 	.word	0x000000ff
        /*0110*/ 	.word	0x00000010
        /*0114*/ 	.short	0x0100
        /*0116*/ 	.byte	0x08
	.zero		1


	//   ....[5]....
        /*0118*/ 	.word	0x000002a0
        /*011c*/ 	.word	0x000000ff
        /*0120*/ 	.word	0x00000048
        /*0124*/ 	.short	0x0100
        /*0126*/ 	.byte	0x08
	.zero		1


	//   ....[6]....
        /*0128*/ 	.word	0x000002b0
        /*012c*/ 	.word	0x000000ff
        /*0130*/ 	.word	0x00000018
        /*0134*/ 	.short	0x0100
        /*0136*/ 	.byte	0x08
	.zero		1


	//   ....[7]....
        /*0138*/ 	.word	0x000002c0
        /*013c*/ 	.word	0x000000ff
        /*0140*/ 	.word	0x00000050
        /*0144*/ 	.short	0x0100
        /*0146*/ 	.byte	0x08
	.zero		1


	//   ....[8]....
        /*0148*/ 	.word	0x000002d0
        /*014c*/ 	.word	0x000000ff
        /*0150*/ 	.word	0x00000020
        /*0154*/ 	.short	0x0100
        /*0156*/ 	.byte	0x08
	.zero		1


	//   ....[9]....
        /*0158*/ 	.word	0x000002e0
        /*015c*/ 	.word	0x000000ff
        /*0160*/ 	.word	0x00000058
        /*0164*/ 	.short	0x0100
        /*0166*/ 	.byte	0x08
	.zero		1


	//   ....[10]....
        /*0168*/ 	.word	0x000002f0
        /*016c*/ 	.word	0x000000ff
        /*0170*/ 	.word	0x00000028
        /*0174*/ 	.short	0x0100
        /*0176*/ 	.byte	0x08
	.zero		1


	//   ....[11]....
        /*0178*/ 	.word	0x00000300
        /*017c*/ 	.word	0x000000ff
        /*0180*/ 	.word	0x00000060
        /*0184*/ 	.short	0x0100
        /*0186*/ 	.byte	0x08
	.zero		1


	//   ....[12]....
        /*0188*/ 	.word	0x00000310
        /*018c*/ 	.word	0x000000ff
        /*0190*/ 	.word	0x00000030
        /*0194*/ 	.short	0x0100
        /*0196*/ 	.byte	0x08
	.zero		1


	//   ....[13]....
        /*0198*/ 	.word	0x00000320
        /*019c*/ 	.word	0x000000ff
        /*01a0*/ 	.word	0x00000068
        /*01a4*/ 	.short	0x0100
        /*01a6*/ 	.byte	0x08
	.zero		1


	//   ....[14]....
        /*01a8*/ 	.word	0x00000830
        /*01ac*/ 	.word	0x000000ff
        /*01b0*/ 	.word	0x000000a0
        /*01b4*/ 	.short	0x0100
        /*01b6*/ 	.byte	0x08
	.zero		1


	//   ....[15]....
        /*01b8*/ 	.word	0x000008b0
        /*01bc*/ 	.word	0x000000ff
        /*01c0*/ 	.word	0x000000a8
        /*01c4*/ 	.short	0x0100
        /*01c6*/ 	.byte	0x08
	.zero		1


	//   ....[16]....
        /*01c8*/ 	.word	0x000008d0
        /*01cc*/ 	.word	0x000000ff
        /*01d0*/ 	.word	0x00000080
        /*01d4*/ 	.short	0x0100
        /*01d6*/ 	.byte	0x09
	.zero		1


	//   ....[17]....
        /*01d8*/ 	.word	0x000008e0
        /*01dc*/ 	.word	0x000000ff
        /*01e0*/ 	.word	0x00000088
        /*01e4*/ 	.short	0x0100
        /*01e6*/ 	.byte	0x09
	.zero		1


	//   ....[18]....
        /*01e8*/ 	.word	0x000008f0
        /*01ec*/ 	.word	0x000000ff
        /*01f0*/ 	.word	0x00000090
        /*01f4*/ 	.short	0x0100
        /*01f6*/ 	.byte	0x09
	.zero		1


	//   ....[19]....
        /*01f8*/ 	.word	0x00000900
        /*01fc*/ 	.word	0x000000ff
        /*0200*/ 	.word	0x00000098
        /*0204*/ 	.short	0x0100
        /*0206*/ 	.byte	0x09
	.zero		1


	//   ....[20]....
        /*0208*/ 	.word	0x00001820
        /*020c*/ 	.word	0x000000ff
        /*0210*/ 	.word	0xfffffff8
        /*0214*/ 	.short	0x010a
        /*0216*/ 	.byte	0x2b
	.zero		1


	//   ....[21]....
        /*0218*/ 	.word	0x000019e0
        /*021c*/ 	.word	0x00000003
        /*0220*/ 	.word	0x00000000
        /*0224*/ 	.short	0x010a
        /*0226*/ 	.byte	0x3f
	.zero		1


	//   ....[22]....
        /*0228*/ 	.word	0x00001a20
        /*022c*/ 	.word	0x00000003
        /*0230*/ 	.word	0x00000000
        /*0234*/ 	.short	0x010a
        /*0236*/ 	.byte	0x3f
	.zero		1


	//   ....[23]....
        /*0238*/ 	.word	0x00001ee0
        /*023c*/ 	.word	0x000000ff
        /*0240*/ 	.word	0x00000000
        /*0244*/ 	.short	0x010a
        /*0246*/ 	.byte	0x04
	.zero		1


	//   ....[24]....
        /*0248*/ 	.word	0x00001f20
        /*024c*/ 	.word	0x000000ff
        /*0250*/ 	.word	0x00000000
        /*0254*/ 	.short	0x010a
        /*0256*/ 	.byte	0x04
	.zero		1


	//   ....[25]....
        /*0258*/ 	.word	0x00002340
        /*025c*/ 	.word	0x00000005
        /*0260*/ 	.word	0x00000000
        /*0264*/ 	.short	0x0101
        /*0266*/ 	.byte	0x3f
	.zero		1


	//   ....[26]....
        /*0268*/ 	.word	0x00002450
        /*026c*/ 	.word	0x00000003
        /*0270*/ 	.word	0x00000000
        /*0274*/ 	.short	0x0101
        /*0276*/ 	.byte	0x30
	.zero		1


	//   ....[27]....
        /*0278*/ 	.word	0x00002580
        /*027c*/ 	.word	0x00000000
        /*0280*/ 	.word	0x00000000
        /*0284*/ 	.short	0x0101
        /*0286*/ 	.byte	0x3f
	.zero		1


	//   ....[28]....
        /*0288*/ 	.word	0x00002600
        /*028c*/ 	.word	0x000000ff
        /*0290*/ 	.word	0x00000008
        /*0294*/ 	.short	0x010a
        /*0296*/ 	.byte	0x2b
	.zero		1


	//   ....[29]....
        /*0298*/ 	.word	0x00004970
        /*029c*/ 	.word	0x00000000
        /*02a0*/ 	.word	0x00000000
        /*02a4*/ 	.short	0x0101
        /*02a6*/ 	.byte	0x30
	.zero		1


	//   ....[30]....
        /*02a8*/ 	.word	0x000052c0
        /*02ac*/ 	.word	0x0000000e
        /*02b0*/ 	.word	0x00000038
        /*02b4*/ 	.short	0x010a
        /*02b6*/ 	.byte	0x3f
	.zero		1


	//   ....[31]....
        /*02b8*/ 	.word	0x000057e0
        /*02bc*/ 	.word	0x00000006
        /*02c0*/ 	.word	0x000000a8
        /*02c4*/ 	.short	0x0101
        /*02c6*/ 	.byte	0x3f
	.zero		1


	//   ....[32]....
        /*02c8*/ 	.word	0x00005eb0
        /*02cc*/ 	.word	0x00000007
        /*02d0*/ 	.word	0x00000000
        /*02d4*/ 	.short	0x010a
        /*02d6*/ 	.byte	0x3f
	.zero		1


	//   ....[33]....
        /*02d8*/ 	.word	0x00005f30
        /*02dc*/ 	.word	0x00000006
        /*02e0*/ 	.word	0x00000000
        /*02e4*/ 	.short	0x010a
        /*02e6*/ 	.byte	0x3f
	.zero		1


	//   ....[34]....
        /*02e8*/ 	.word	0x00005fc0
        /*02ec*/ 	.word	0x00000007
        /*02f0*/ 	.word	0x00000000
        /*02f4*/ 	.short	0x010a
        /*02f6*/ 	.byte	0x3f
	.zero		1


	//   ....[35]....
        /*02f8*/ 	.word	0x00006050
        /*02fc*/ 	.word	0x00000006
        /*0300*/ 	.word	0x00000000
        /*0304*/ 	.short	0x010a
        /*0306*/ 	.byte	0x3f
	.zero		1


	//   ....[36]....
        /*0308*/ 	.word	0x000060e0
        /*030c*/ 	.word	0x00000007
        /*0310*/ 	.word	0x00000000
        /*0314*/ 	.short	0x010a
        /*0316*/ 	.byte	0x3f
	.zero		1


	//   ....[37]....
        /*0318*/ 	.word	0x00006170
        /*031c*/ 	.word	0x00000006
        /*0320*/ 	.word	0x00000000
        /*0324*/ 	.short	0x010a
        /*0326*/ 	.byte	0x3f
	.zero		1


	//   ....[38]....
        /*0328*/ 	.word	0x00006200
        /*032c*/ 	.word	0x00000005
        /*0330*/ 	.word	0x00000000
        /*0334*/ 	.short	0x010a
        /*0336*/ 	.byte	0x3f
	.zero		1


	//   ....[39]....
        /*0338*/ 	.word	0x00006270
        /*033c*/ 	.word	0x00000003
        /*0340*/ 	.word	0xfffffff8
        /*0344*/ 	.short	0x010a
        /*0346*/ 	.byte	0x3f
	.zero		1


	//   ....[40]....
        /*0348*/ 	.word	0x000062c0
        /*034c*/ 	.word	0x00000003
        /*0350*/ 	.word	0x00000000
        /*0354*/ 	.short	0x010a
        /*0356*/ 	.byte	0x3f
	.zero		1


	//   ....[41]....
        /*0358*/ 	.word	0x00006320
        /*035c*/ 	.word	0x00000005
        /*0360*/ 	.word	0x00000000
        /*0364*/ 	.short	0x010a
        /*0366*/ 	.byte	0x3f
	.zero		1


	//   ....[42]....
        /*0368*/ 	.word	0x00006380
        /*036c*/ 	.word	0x00000003
        /*0370*/ 	.word	0x00000008
        /*0374*/ 	.short	0x010a
        /*0376*/ 	.byte	0x3f
	.zero		1


	//   ....[43]....
        /*0378*/ 	.word	0x00006450
        /*037c*/ 	.word	0x0000000e
        /*0380*/ 	.word	0x00000038
        /*0384*/ 	.short	0x010a
        /*0386*/ 	.byte	0x3f
	.zero		1


	//   ....[44]....
        /*0388*/ 	.word	0x00006520
        /*038c*/ 	.word	0x00000007
        /*0390*/ 	.word	0x00000000
        /*0394*/ 	.short	0x010a
        /*0396*/ 	.byte	0x3f
	.zero		1


	//   ....[45]....
        /*0398*/ 	.word	0x00006570
        /*039c*/ 	.word	0x00000006
        /*03a0*/ 	.word	0x00000000
        /*03a4*/ 	.short	0x010a
        /*03a6*/ 	.byte	0x3f
	.zero		1


	//   ....[46]....
        /*03a8*/ 	.word	0x000065c0
        /*03ac*/ 	.word	0x00000007
        /*03b0*/ 	.word	0x00000000
        /*03b4*/ 	.short	0x010a
        /*03b6*/ 	.byte	0x3f
	.zero		1


	//   ....[47]....
        /*03b8*/ 	.word	0x00006610
        /*03bc*/ 	.word	0x00000006
        /*03c0*/ 	.word	0x00000000
        /*03c4*/ 	.short	0x010a
        /*03c6*/ 	.byte	0x3f
	.zero		1


	//   ....[48]....
        /*03c8*/ 	.word	0x00006660
        /*03cc*/ 	.word	0x00000007
        /*03d0*/ 	.word	0x00000000
        /*03d4*/ 	.short	0x010a
        /*03d6*/ 	.byte	0x3f
	.zero		1


	//   ....[49]....
        /*03d8*/ 	.word	0x000066b0
        /*03dc*/ 	.word	0x00000006
        /*03e0*/ 	.word	0x00000000
        /*03e4*/ 	.short	0x010a
        /*03e6*/ 	.byte	0x3f
	.zero		1


	//----- nvinfo : EIATTR_NUM_MBARRIERS
	.align		4
.L_37:
        /*03e8*/ 	.byte	0x03, 0x38
        /*03ea*/ 	.short	0x0014


	//----- nvinfo : EIATTR_EXIT_INSTR_OFFSETS
	.align		4
        /*03ec*/ 	.byte	0x04, 0x1c
        /*03ee*/ 	.short	(.L_39 - .L_38)


	//   ....[0]....
.L_38:
        /*03f0*/ 	.word	0x00001400


	//   ....[1]....
        /*03f4*/ 	.word	0x00001460


	//   ....[2]....
        /*03f8*/ 	.word	0x00004fb0


	//   ....[3]....
        /*03fc*/ 	.word	0x00004fe0


	//   ....[4]....
        /*0400*/ 	.word	0x00006250


	//----- nvinfo : EIATTR_MAX_THREADS
	.align		4
.L_39:
        /*0404*/ 	.byte	0x04, 0x05
        /*0406*/ 	.short	(.L_41 - .L_40)
.L_40:
        /*0408*/ 	.word	0x00000180
        /*040c*/ 	.word	0x00000001
        /*0410*/ 	.word	0x00000001


	//----- nvinfo : EIATTR_CRS_STACK_SIZE
	.align		4
.L_41:
        /*0414*/ 	.byte	0x04, 0x1e
        /*0416*/ 	.short	(.L_43 - .L_42)
.L_42:
        /*0418*/ 	.word	0x00000000


	//----- nvinfo : EIATTR_CBANK_PARAM_SIZE
	.align		4
.L_43:
        /*041c*/ 	.byte	0x03, 0x19
        /*041e*/ 	.short	0x0470


	//----- nvinfo : EIATTR_PARAM_CBANK
	.align		4
        /*0420*/ 	.byte	0x04, 0x0a
        /*0422*/ 	.short	(.L_45 - .L_44)
	.align		4
.L_44:
        /*0424*/ 	.word	index@(.nv.constant0._ZN7cutlass13device_kernelINS_4gemm6kernel13GemmUniversalIN4cute5tupleIJiiiiEEENS1_10collective13CollectiveMmaINS1_34MainloopSm90TmaGmmaWarpSpecializedILi7ENS5_IJNS4_1CILi1EEENSA_ILi4EEESB_EEENS1_32KernelTmaWarpSpecializedPingpongEEENS5_IJNSA_ILi64EEESG_NSA_ILi128EEEEEENS_6half_tENS5_IJlSB_lEEESJ_SK_NS4_8TiledMMAINS4_8MMA_AtomIJNS4_4SM904GMMA25MMA_64x64x16_F32F16F16_SSILNSO_5MajorE0ELSQ_0ELNSO_7ScaleInE1ELSR_1EEEEEENS4_6LayoutINS5_IJSB_SB_SB_EEENS5_IJNSA_ILi0EEESW_SW_EEEEENS5_IJNS4_10UnderscoreESZ_SZ_EEEEENS4_23SM90_TMA_LOAD_MULTICASTENS4_14ComposedLayoutINS4_7SwizzleILi3ELi4ELi3EEENS4_18smem_ptr_flag_bitsILi16EEENSU_INS5_IJNSA_ILi8EEESG_EEENS5_IJSG_SB_EEEEEEEvNS4_8identityENS4_13SM90_TMA_LOADES1C_vS1D_EENS_8epilogue10collective6detail29Sm90TmaWarpSpecializedAdapterINS1H_15DefaultEpilogueISJ_SK_SK_NS1G_6thread17LinearCombinationISJ_Li1EffLNS1L_9ScaleType4KindE0ELNS_15FloatRoundStyleE2ESJ_EENS1_15EpilogueDefaultEEEEEvvEEEEvNT_6ParamsE)
        /*0428*/ 	.short	0x0210
        /*042a*/ 	.short	0x0470


	//----- nvinfo : EIATTR_SW_WAR
	.align		4
.L_45:
        /*042c*/ 	.byte	0x04, 0x36
        /*042e*/ 	.short	(.L_47 - .L_46)
.L_46:
        /*0430*/ 	.word	0x00000008
.L_47:


//--------------------- .nv.callgraph             --------------------------
	.section	.nv.callgraph,"",@"SHT_CUDA_CALLGRAPH"
	.align	4
	.sectionentsize	8
	.align		4
        /*0000*/ 	.word	0x00000000
	.align		4
        /*0004*/ 	.word	0xffffffff
	.align		4
        /*0008*/ 	.word	index@(_ZN7cutlass13device_kernelINS_4gemm6kernel13GemmUniversalIN4cute5tupleIJiiiiEEENS1_10collective13CollectiveMmaINS1_34MainloopSm90TmaGmmaWarpSpecializedILi7ENS5_IJNS4_1CILi1EEENSA_ILi4EEESB_EEENS1_32KernelTmaWarpSpecializedPingpongEEENS5_IJNSA_ILi64EEESG_NSA_ILi128EEEEEENS_6half_tENS5_IJlSB_lEEESJ_SK_NS4_8TiledMMAINS4_8MMA_AtomIJNS4_4SM904GMMA25MMA_64x64x16_F32F16F16_SSILNSO_5MajorE0ELSQ_0ELNSO_7ScaleInE1ELSR_1EEEEEENS4_6LayoutINS5_IJSB_SB_SB_EEENS5_IJNSA_ILi0EEESW_SW_EEEEENS5_IJNS4_10UnderscoreESZ_SZ_EEEEENS4_23SM90_TMA_LOAD_MULTICASTENS4_14ComposedLayoutINS4_7SwizzleILi3ELi4ELi3EEENS4_18smem_ptr_flag_bitsILi16EEENSU_INS5_IJNSA_ILi8EEESG_EEENS5_IJSG_SB_EEEEEEEvNS4_8identityENS4_13SM90_TMA_LOADES1C_vS1D_EENS_8epilogue10collective6detail29Sm90TmaWarpSpecializedAdapterINS1H_15DefaultEpilogueISJ_SK_SK_NS1G_6thread17LinearCombinationISJ_Li1EffLNS1L_9ScaleType4KindE0ELNS_15FloatRoundStyleE2ESJ_EENS1_15EpilogueDefaultEEEEEvvEEEEvNT_6ParamsE)
	.align		4
        /*000c*/ 	.word	index@(__assertfail)
	.align		4
        /*0010*/ 	.word	0x00000000
	.align		4
        /*0014*/ 	.word	0xfffffffe
	.align		4
        /*0018*/ 	.word	0x00000000
	.align		4
        /*001c*/ 	.word	0xfffffffd
	.align		4
        /*0020*/ 	.word	0x00000000
	.align		4
        /*0024*/ 	.word	0xfffffffc


//--------------------- .nv.constant4             --------------------------
	.section	.nv.constant4,"a",@progbits
	.align	8
	.align		8
.nv.constant4:
        /*0000*/ 	.dword	__assertfail
	.align		8
        /*0008*/ 	.dword	__unnamed_1
	.align		8
        /*0010*/ 	.dword	_ZN40_INTERNAL_9d0729c2_4_k_cu_15303b2b_248924cuda3std3__45__cpo5beginE
	.align		8
        /*0018*/ 	.dword	_ZN40_INTERNAL_9d0729c2_4_k_cu_15303b2b_248924cuda3std3__45__cpo3endE
	.align		8
        /*0020*/ 	.dword	_ZN40_INTERNAL_9d0729c2_4_k_cu_15303b2b_248924cuda3std3__45__cpo6cbeginE
	.align		8
        /*0028*/ 	.dword	_ZN40_INTERNAL_9d0729c2_4_k_cu_15303b2b_248924cuda3std3__45__cpo4cendE
	.align		8
        /*0030*/ 	.dword	_ZN40_INTERNAL_9d0729c2_4_k_cu_15303b2b_248924cuda3std3__442_GLOBAL__N__9d0729c2_4_k_cu_15303b2b_248926ignoreE
	.align		8
        /*0038*/ 	.dword	_ZN40_INTERNAL_9d0729c2_4_k_cu_15303b2b_248924cuda3std3__419piecewise_constructE
	.align		8
        /*0040*/ 	.dword	_ZN40_INTERNAL_9d0729c2_4_k_cu_15303b2b_248924cuda3std3__48in_placeE
	.align		8
        /*0048*/ 	.dword	_ZN40_INTERNAL_9d0729c2_4_k_cu_15303b2b_248924cuda3std6ranges3__45__cpo4swapE
	.align		8
        /*0050*/ 	.dword	_ZN40_INTERNAL_9d0729c2_4_k_cu_15303b2b_248924cuda3std6ranges3__45__cpo9iter_moveE
	.align		8
        /*0058*/ 	.dword	_ZN40_INTERNAL_9d0729c2_4_k_cu_15303b2b_248924cute7productE
	.align		8
        /*0060*/ 	.dword	_ZN40_INTERNAL_9d0729c2_4_k_cu_15303b2b_248924cute1_E
	.align		8
        /*0068*/ 	.dword	$str$22
	.align		8
        /*0070*/ 	.dword	$str$23


//--------------------- .text._ZN7cutlass13device_kernelINS_4gemm6kernel13GemmUniversalIN4cute5tupleIJiiiiEEENS1_10collective13CollectiveMmaINS1_34MainloopSm90TmaGmmaWarpSpecializedILi7ENS5_IJNS4_1CILi1EEENSA_ILi4EEESB_EEENS1_32KernelTmaWarpSpecializedPingpongEEENS5_IJNSA_ILi64EEESG_NSA_ILi128EEEEEENS_6half_tENS5_IJlSB_lEEESJ_SK_NS4_8TiledMMAINS4_8MMA_AtomIJNS4_4SM904GMMA25MMA_64x64x16_F32F16F16_SSILNSO_5MajorE0ELSQ_0ELNSO_7ScaleInE1ELSR_1EEEEEENS4_6LayoutINS5_IJSB_SB_SB_EEENS5_IJNSA_ILi0EEESW_SW_EEEEENS5_IJNS4_10UnderscoreESZ_SZ_EEEEENS4_23SM90_TMA_LOAD_MULTICASTENS4_14ComposedLayoutINS4_7SwizzleILi3ELi4ELi3EEENS4_18smem_ptr_flag_bitsILi16EEENSU_INS5_IJNSA_ILi8EEESG_EEENS5_IJSG_SB_EEEEEEEvNS4_8identityENS4_13SM90_TMA_LOADES1C_vS1D_EENS_8epilogue10collective6detail29Sm90TmaWarpSpecializedAdapterINS1H_15DefaultEpilogueISJ_SK_SK_NS1G_6thread17LinearCombinationISJ_Li1EffLNS1L_9ScaleType4KindE0ELNS_15FloatRoundStyleE2ESJ_EENS1_15EpilogueDefaultEEEEEvvEEEEvNT_6ParamsE --------------------------
	.section	.text._ZN7cutlass13device_kernelINS_4gemm6kernel13GemmUniversalIN4cute5tupleIJiiiiEEENS1_10collective13CollectiveMmaINS1_34MainloopSm90TmaGmmaWarpSpecializedILi7ENS5_IJNS4_1CILi1EEENSA_ILi4EEESB_EEENS1_32KernelTmaWarpSpecializedPingpongEEENS5_IJNSA_ILi64EEESG_NSA_ILi128EEEEEENS_6half_tENS5_IJlSB_lEEESJ_SK_NS4_8TiledMMAINS4_8MMA_AtomIJNS4_4SM904GMMA25MMA_64x64x16_F32F16F16_SSILNSO_5MajorE0ELSQ_0ELNSO_7ScaleInE1ELSR_1EEEEEENS4_6LayoutINS5_IJSB_SB_SB_EEENS5_IJNSA_ILi0EEESW_SW_EEEEENS5_IJNS4_10UnderscoreESZ_SZ_EEEEENS4_23SM90_TMA_LOAD_MULTICASTENS4_14ComposedLayoutINS4_7SwizzleILi3ELi4ELi3EEENS4_18smem_ptr_flag_bitsILi16EEENSU_INS5_IJNSA_ILi8EEESG_EEENS5_IJSG_SB_EEEEEEEvNS4_8identityENS4_13SM90_TMA_LOADES1C_vS1D_EENS_8epilogue10collective6detail29Sm90TmaWarpSpecializedAdapterINS1H_15DefaultEpilogueISJ_SK_SK_NS1G_6thread17LinearCombinationISJ_Li1EffLNS1L_9ScaleType4KindE0ELNS_15FloatRoundStyleE2ESJ_EENS1_15EpilogueDefaultEEEEEvvEEEEvNT_6ParamsE,"ax",@progbits
	.align	128
.text._ZN7cutlass13device_kernelINS_4gemm6kernel13GemmUniversalIN4cute5tupleIJiiiiEEENS1_10collective13CollectiveMmaINS1_34MainloopSm90TmaGmmaWarpSpecializedILi7ENS5_IJNS4_1CILi1EEENSA_ILi4EEESB_EEENS1_32KernelTmaWarpSpecializedPingpongEEENS5_IJNSA_ILi64EEESG_NSA_ILi128EEEEEENS_6half_tENS5_IJlSB_lEEESJ_SK_NS4_8TiledMMAINS4_8MMA_AtomIJNS4_4SM904GMMA25MMA_64x64x16_F32F16F16_SSILNSO_5MajorE0ELSQ_0ELNSO_7ScaleInE1ELSR_1EEEEEENS4_6LayoutINS5_IJSB_SB_SB_EEENS5_IJNSA_ILi0EEESW_SW_EEEEENS5_IJNS4_10UnderscoreESZ_SZ_EEEEENS4_23SM90_TMA_LOAD_MULTICASTENS4_14ComposedLayoutINS4_7SwizzleILi3ELi4ELi3EEENS4_18smem_ptr_flag_bitsILi16EEENSU_INS5_IJNSA_ILi8EEESG_EEENS5_IJSG_SB_EEEEEEEvNS4_8identityENS4_13SM90_TMA_LOADES1C_vS1D_EENS_8epilogue10collective6detail29Sm90TmaWarpSpecializedAdapterINS1H_15DefaultEpilogueISJ_SK_SK_NS1G_6thread17LinearCombinationISJ_Li1EffLNS1L_9ScaleType4KindE0ELNS_15FloatRoundStyleE2ESJ_EENS1_15EpilogueDefaultEEEEEvvEEEEvNT_6ParamsE:
        .type           _ZN7cutlass13device_kernelINS_4gemm6kernel13GemmUniversalIN4cute5tupleIJiiiiEEENS1_10collective13CollectiveMmaINS1_34MainloopSm90TmaGmmaWarpSpecializedILi7ENS5_IJNS4_1CILi1EEENSA_ILi4EEESB_EEENS1_32KernelTmaWarpSpecializedPingpongEEENS5_IJNSA_ILi64EEESG_NSA_ILi128EEEEEENS_6half_tENS5_IJlSB_lEEESJ_SK_NS4_8TiledMMAINS4_8MMA_AtomIJNS4_4SM904GMMA25MMA_64x64x16_F32F16F16_SSILNSO_5MajorE0ELSQ_0ELNSO_7ScaleInE1ELSR_1EEEEEENS4_6LayoutINS5_IJSB_SB_SB_EEENS5_IJNSA_ILi0EEESW_SW_EEEEENS5_IJNS4_10UnderscoreESZ_SZ_EEEEENS4_23SM90_TMA_LOAD_MULTICASTENS4_14ComposedLayoutINS4_7SwizzleILi3ELi4ELi3EEENS4_18smem_ptr_flag_bitsILi16EEENSU_INS5_IJNSA_ILi8EEESG_EEENS5_IJSG_SB_EEEEEEEvNS4_8identityENS4_13SM90_TMA_LOADES1C_vS1D_EENS_8epilogue10collective6detail29Sm90TmaWarpSpecializedAdapterINS1H_15DefaultEpilogueISJ_SK_SK_NS1G_6thread17LinearCombinationISJ_Li1EffLNS1L_9ScaleType4KindE0ELNS_15FloatRoundStyleE2ESJ_EENS1_15EpilogueDefaultEEEEEvvEEEEvNT_6ParamsE,@function
        .size           _ZN7cutlass13device_kernelINS_4gemm6kernel13GemmUniversalIN4cute5tupleIJiiiiEEENS1_10collective13CollectiveMmaINS1_34MainloopSm90TmaGmmaWarpSpecializedILi7ENS5_IJNS4_1CILi1EEENSA_ILi4EEESB_EEENS1_32KernelTmaWarpSpecializedPingpongEEENS5_IJNSA_ILi64EEESG_NSA_ILi128EEEEEENS_6half_tENS5_IJlSB_lEEESJ_SK_NS4_8TiledMMAINS4_8MMA_AtomIJNS4_4SM904GMMA25MMA_64x64x16_F32F16F16_SSILNSO_5MajorE0ELSQ_0ELNSO_7ScaleInE1ELSR_1EEEEEENS4_6LayoutINS5_IJSB_SB_SB_EEENS5_IJNSA_ILi0EEESW_SW_EEEEENS5_IJNS4_10UnderscoreESZ_SZ_EEEEENS4_23SM90_TMA_LOAD_MULTICASTENS4_14ComposedLayoutINS4_7SwizzleILi3ELi4ELi3EEENS4_18smem_ptr_flag_bitsILi16EEENSU_INS5_IJNSA_ILi8EEESG_EEENS5_IJSG_SB_EEEEEEEvNS4_8identityENS4_13SM90_TMA_LOADES1C_vS1D_EENS_8epilogue10collective6detail29Sm90TmaWarpSpecializedAdapterINS1H_15DefaultEpilogueISJ_SK_SK_NS1G_6thread17LinearCombinationISJ_Li1EffLNS1L_9ScaleType4KindE0ELNS_15FloatRoundStyleE2ESJ_EENS1_15EpilogueDefaultEEEEEvvEEEEvNT_6ParamsE,(.L_x_145 - _ZN7cutlass13device_kernelINS_4gemm6kernel13GemmUniversalIN4cute5tupleIJiiiiEEENS1_10collective13CollectiveMmaINS1_34MainloopSm90TmaGmmaWarpSpecializedILi7ENS5_IJNS4_1CILi1EEENSA_ILi4EEESB_EEENS1_32KernelTmaWarpSpecializedPingpongEEENS5_IJNSA_ILi64EEESG_NSA_ILi128EEEEEENS_6half_tENS5_IJlSB_lEEESJ_SK_NS4_8TiledMMAINS4_8MMA_AtomIJNS4_4SM904GMMA25MMA_64x64x16_F32F16F16_SSILNSO_5MajorE0ELSQ_0ELNSO_7ScaleInE1ELSR_1EEEEEENS4_6LayoutINS5_IJSB_SB_SB_EEENS5_IJNSA_ILi0EEESW_SW_EEEEENS5_IJNS4_10UnderscoreESZ_SZ_EEEEENS4_23SM90_TMA_LOAD_MULTICASTENS4_14ComposedLayoutINS4_7SwizzleILi3ELi4ELi3EEENS4_18smem_ptr_flag_bitsILi16EEENSU_INS5_IJNSA_ILi8EEESG_EEENS5_IJSG_SB_EEEEEEEvNS4_8identityENS4_13SM90_TMA_LOADES1C_vS1D_EENS_8epilogue10collective6detail29Sm90TmaWarpSpecializedAdapterINS1H_15DefaultEpilogueISJ_SK_SK_NS1G_6thread17LinearCombinationISJ_Li1EffLNS1L_9ScaleType4KindE0ELNS_15FloatRoundStyleE2ESJ_EENS1_15EpilogueDefaultEEEEEvvEEEEvNT_6ParamsE)
        .other          _ZN7cutlass13device_kernelINS_4gemm6kernel13GemmUniversalIN4cute5tupleIJiiiiEEENS1_10collective13CollectiveMmaINS1_34MainloopSm90TmaGmmaWarpSpecializedILi7ENS5_IJNS4_1CILi1EEENSA_ILi4EEESB_EEENS1_32KernelTmaWarpSpecializedPingpongEEENS5_IJNSA_ILi64EEESG_NSA_ILi128EEEEEENS_6half_tENS5_IJlSB_lEEESJ_SK_NS4_8TiledMMAINS4_8MMA_AtomIJNS4_4SM904GMMA25MMA_64x64x16_F32F16F16_SSILNSO_5MajorE0ELSQ_0ELNSO_7ScaleInE1ELSR_1EEEEEENS4_6LayoutINS5_IJSB_SB_SB_EEENS5_IJNSA_ILi0EEESW_SW_EEEEENS5_IJNS4_10UnderscoreESZ_SZ_EEEEENS4_23SM90_TMA_LOAD_MULTICASTENS4_14ComposedLayoutINS4_7SwizzleILi3ELi4ELi3EEENS4_18smem_ptr_flag_bitsILi16EEENSU_INS5_IJNSA_ILi8EEESG_EEENS5_IJSG_SB_EEEEEEEvNS4_8identityENS4_13SM90_TMA_LOADES1C_vS1D_EENS_8epilogue10collective6detail29Sm90TmaWarpSpecializedAdapterINS1H_15DefaultEpilogueISJ_SK_SK_NS1G_6thread17LinearCombinationISJ_Li1EffLNS1L_9ScaleType4KindE0ELNS_15FloatRoundStyleE2ESJ_EENS1_15EpilogueDefaultEEEEEvvEEEEvNT_6ParamsE,@"STO_CUDA_ENTRY STV_DEFAULT"
_ZN7cutlass13device_kernelINS_4gemm6kernel13GemmUniversalIN4cute5tupleIJiiiiEEENS1_10collective13CollectiveMmaINS1_34MainloopSm90TmaGmmaWarpSpecializedILi7ENS5_IJNS4_1CILi1EEENSA_ILi4EEESB_EEENS1_32KernelTmaWarpSpecializedPingpongEEENS5_IJNSA_ILi64EEESG_NSA_ILi128EEEEEENS_6half_tENS5_IJlSB_lEEESJ_SK_NS4_8TiledMMAINS4_8MMA_AtomIJNS4_4SM904GMMA25MMA_64x64x16_F32F16F16_SSILNSO_5MajorE0ELSQ_0ELNSO_7ScaleInE1ELSR_1EEEEEENS4_6LayoutINS5_IJSB_SB_SB_EEENS5_IJNSA_ILi0EEESW_SW_EEEEENS5_IJNS4_10UnderscoreESZ_SZ_EEEEENS4_23SM90_TMA_LOAD_MULTICASTENS4_14ComposedLayoutINS4_7SwizzleILi3ELi4ELi3EEENS4_18smem_ptr_flag_bitsILi16EEENSU_INS5_IJNSA_ILi8EEESG_EEENS5_IJSG_SB_EEEEEEEvNS4_8identityENS4_13SM90_TMA_LOADES1C_vS1D_EENS_8epilogue10collective6detail29Sm90TmaWarpSpecializedAdapterINS1H_15DefaultEpilogueISJ_SK_SK_NS1G_6thread17LinearCombinationISJ_Li1EffLNS1L_9ScaleType4KindE0ELNS_15FloatRoundStyleE2ESJ_EENS1_15EpilogueDefaultEEEEEvvEEEEvNT_6ParamsE:
[----:B------:R-:W0:Y:S02]  /*0000*/  LDC R1, c[0x0][0x28] ;  /* 0x00000a00ff017b82 */ /* 0x000e240000000800 */
[----:B0-----:R-:W-:Y:S01]  /*0010*/  VIADD R1, R1, 0xfffffff8 ;  /* 0xfffffff801017836 */ /* 0x001fe20000000000 */
[----:B------:R-:W0:Y:S01]  /*0020*/  S2R R4, SR_TID.X ;  /* 0x0000000000047919 */ /* 0x000e220000002100 */
[----:B------:R-:W-:Y:S01]  /*0030*/  ELECT P0, URZ, PT ;  /* 0x00000000003f782f */ /* 0x000fe20003800000 */
[----:B------:R-:W-:Y:S01]  /*0040*/  BSSY B0, `(.L_x_0) ;  /* 0x000000f000007945 */ /* 0x000fe20003800000 */
[--C-:B0-----:R-:W-:Y:S02]  /*0050*/  SHF.R.U32.HI R0, RZ, 0x5, R4.reuse ;  /* 0x00000005ff007819 */ /* 0x101fe40000011604 */
[----:B------:R-:W-:-:S03]  /*0060*/  SHF.R.U32.HI R7, RZ, 0x7, R4 ;  /* 0x00000007ff077819 */ /* 0x000fc60000011604 */
[----:B------:R-:W0:Y:S04]  /*0070*/  SHFL.IDX PT, R2, R0, RZ, 0x1f ;  /* 0x00001fff00027589 */ /* 0x000e2800000e0000 */
[----:B------:R1:W2:Y:S01]  /*0080*/  SHFL.IDX PT, R8, R7, RZ, 0x1f ;  /* 0x00001fff07087589 */ /* 0x0002a200000e0000 */
[----:B0-----:R-:W-:-:S13]  /*0090*/  ISETP.NE.OR P0, PT, R2, RZ, !P0 ;  /* 0x000000ff0200720c */ /* 0x001fda0004705670 */
[----:B-12---:R-:W-:Y:S05]  /*00a0*/  @P0 BRA `(.L_x_1) ;  /* 0x0000000000200947 */ /* 0x006fea0003800000 */
[----:B------:R-:W-:Y:S02]  /*00b0*/  ULDC.64 UR4, c[0x0][0x198] ;  /* 0x0000660000047ab9 */ /* 0x000fe40000000a00 */
[----:B------:R-:W-:Y:S02]  /*00c0*/  UIADD3 UR6, UP0, UR4, 0xf0, URZ ;  /* 0x000000f004067890 */ /* 0x000fe4000ff1e03f */
[----:B------:R-:W-:Y:S02]  /*00d0*/  UIADD3 UR4, UP1, UR4, 0x1f0, URZ ;  /* 0x000001f004047890 */ /* 0x000fe4000ff3e03f */
[----:B------:R-:W-:Y:S02]  /*00e0*/  UIADD3.X UR7, URZ, UR5, URZ, UP0, !UPT ;  /* 0x000000053f077290 */ /* 0x000fe400087fe43f */
[----:B------:R-:W-:-:S07]  /*00f0*/  UIADD3.X UR5, URZ, UR5, URZ, UP1, !UPT ;  /* 0x000000053f057290 */ /* 0x000fce0008ffe43f */
[----:B------:R0:W-:Y:S02]  /*0100*/  UTMACCTL.PF [UR6] ;  /* 0x00000000060079b9 */ /* 0x0001e40008040000 */
[----:B------:R0:W-:Y:S02]  /*0110*/  UTMACCTL.PF [UR4] ;  /* 0x00000000040079b9 */ /* 0x0001e40008040000 */
[----:B0-----:R-:W-:Y:S01]  /*0120*/  NOP ;  /* 0x0000000000007918 */ /* 0x001fe20000000000 */
.L_x_1:
[----:B------:R-:W-:Y:S05]  /*0130*/  BSYNC B0 ;  /* 0x0000000000007941 */ /* 0x000fea0003800000 */
.L_x_0:
[----:B------:R-:W0:Y:S01]  /*0140*/  SHFL.IDX PT, R9, R0, RZ, 0x1f ;  /* 0x00001fff00097589 */ /* 0x000e2200000e0000 */
[----:B------:R-:W-:Y:S02]  /*0150*/  SHF.R.S32.HI R3, RZ, 0x1f, R4 ;  /* 0x0000001fff037819 */ /* 0x000fe40000011404 */
[----:B0-----:R-:W-:-:S13]  /*0160*/  ISETP.NE.AND P0, PT, R9, RZ, PT ;  /* 0x000000ff0900720c */ /* 0x001fda0003f05270 */
[----:B------:R-:W-:Y:S05]  /*0170*/  @P0 BRA `(.L_x_2) ;  /* 0x0000000000700947 */ /* 0x000fea0003800000 */
[----:B------:R-:W0:Y:S01]  /*0180*/  S2UR UR8, SR_CgaCtaId ;  /* 0x00000000000879c3 */ /* 0x000e220000008800 */
[----:B------:R-:W-:Y:S01]  /*0190*/  UMOV UR4, 0x400 ;  /* 0x0000040000047882 */ /* 0x000fe20000000000 */
[----:B------:R-:W-:Y:S01]  /*01a0*/  UMOV UR5, 0x1 ;  /* 0x0000000100057882 */ /* 0x000fe20000000000 */
[----:B------:R-:W-:Y:S01]  /*01b0*/  UMOV UR6, 0x4 ;  /* 0x0000000400067882 */ /* 0x000fe20000000000 */
[----:B------:R-:W-:Y:S01]  /*01c0*/  ELECT P0, URZ, PT ;  /* 0x00000000003f782f */ /* 0x000fe20003800000 */
[----:B------:R-:W-:-:S04]  /*01d0*/  UIADD3 UR6, -UR6, 0x100000, URZ ;  /* 0x0010000006067890 */ /* 0x000fc8000fffe13f */
[----:B------:R-:W-:Y:S02]  /*01e0*/  USHF.L.U32 UR7, UR6, 0xb, URZ ;  /* 0x0000000b06077899 */ /* 0x000fe4000800063f */
[----:B------:R-:W-:Y:S02]  /*01f0*/  USHF.L.U32 UR6, UR6, 0x1, URZ ;  /* 0x0000000106067899 */ /* 0x000fe4000800063f */
[----:B0-----:R-:W-:Y:S02]  /*0200*/  ULEA UR8, UR8, UR4, 0x18 ;  /* 0x0000000408087291 */ /* 0x001fe4000f8ec03f */
[----:B------:R-:W-:-:S04]  /*0210*/  UIADD3 UR4, -UR5, 0x100000, URZ ;  /* 0x0010000005047890 */ /* 0x000fc8000fffe13f */
[----:B------:R-:W-:Y:S02]  /*0220*/  USHF.L.U32 UR5, UR4, 0xb, URZ ;  /* 0x0000000b04057899 */ /* 0x000fe4000800063f */
[----:B------:R-:W-:Y:S01]  /*0230*/  USHF.L.U32 UR4, UR4, 0x1, URZ ;  /* 0x0000000104047899 */ /* 0x000fe2000800063f */
[----:B------:R-:W0:Y:S11]  /*0240*/  FENCE.VIEW.ASYNC.S ;  /* 0x00000000000073c6 */ /* 0x000e360000000000 */
[----:B0-----:R0:W1:Y:S01]  /*0250*/  SYNCS.EXCH.64 URZ, [UR8], UR4 ;  /* 0x00000004083f75b2 */ /* 0x0010620008000100 */
[----:B------:R0:W2:Y:S01]  /*0260*/  SYNCS.EXCH.64 URZ, [UR8+0x38], UR6 ;  /* 0x00003806083f75b2 */ /* 0x0000a20008000100 */
[----:B------:R0:W3:Y:S01]  /*0270*/  SYNCS.EXCH.64 URZ, [UR8+0x8], UR4 ;  /* 0x00000804083f75b2 */ /* 0x0000e20008000100 */
[----:B------:R0:W4:Y:S01]  /*0280*/  SYNCS.EXCH.64 URZ, [UR8+0x40], UR6 ;  /* 0x00004006083f75b2 */ /* 0x0001220008000100 */
[----:B------:R0:W0:Y:S01]  /*0290*/  SYNCS.EXCH.64 URZ, [UR8+0x10], UR4 ;  /* 0x00001004083f75b2 */ /* 0x0000220008000100 */
        /* <DEDUP_REMOVED lines=9> */
[----:B------:R-:W-:Y:S01]  /*0330*/  NOP ;  /* 0x0000000000007918 */ /* 0x000fe20000000000 */
.L_x_2:
[----:B------:R-:W5:Y:S01]  /*0340*/  SHFL.IDX PT, R12, R0, RZ, 0x1f ;  /* 0x00001fff000c7589 */ /* 0x000f6200000e0000 */
[----:B------:R-:W-:Y:S01]  /*0350*/  LEA.HI R3, R3, R4, RZ, 0x7 ;  /* 0x0000000403037211 */ /* 0x000fe200078f38ff */
[----:B------:R-:W1:Y:S01]  /*0360*/  S2UR UR12, SR_CTAID.X ;  /* 0x00000000000c79c3 */ /* 0x000e620000002500 */
[----:B------:R-:W-:Y:S01]  /*0370*/  ELECT P0, URZ, PT ;  /* 0x00000000003f782f */ /* 0x000fe20003800000 */
[----:B------:R2:W3:Y:S01]  /*0380*/  SHFL.IDX PT, R11, R0, RZ, 0x1f ;  /* 0x00001fff000b7589 */ /* 0x0004e200000e0000 */
[----:B------:R-:W-:Y:S02]  /*0390*/  LOP3.LUT R3, R3, 0xffffff80, RZ, 0xc0, !PT ;  /* 0xffffff8003037812 */ /* 0x000fe400078ec0ff */
[----:B------:R-:W-:Y:S01]  /*03a0*/  ELECT P1, URZ, PT ;  /* 0x00000000003f782f */ /* 0x000fe20003820000 */
[----:B------:R-:W-:Y:S01]  /*03b0*/  NOP ;  /* 0x0000000000007918 */ /* 0x000fe20000000000 */
[----:B------:R-:W4:Y:S01]  /*03c0*/  S2R R6, SR_CTAID.Y ;  /* 0x0000000000067919 */ /* 0x000f220000002600 */
[----:B0-----:R-:W-:Y:S01]  /*03d0*/  ULDC UR4, c[0x0][0x150] ;  /* 0x0000540000047ab9 */ /* 0x001fe20000000800 */
[----:B------:R-:W-:Y:S01]  /*03e0*/  IMAD.IADD R5, R4, 0x1, -R3 ;  /* 0x0000000104057824 */ /* 0x000fe200078e0a03 */
[----:B------:R-:W0:Y:S01]  /*03f0*/  LDC R25, c[0x0][0x148] ;  /* 0x00005200ff197b82 */ /* 0x000e220000000800 */
[----:B--2---:R-:W-:Y:S01]  /*0400*/  SHF.R.S32.HI R0, RZ, 0x1f, R9 ;  /* 0x0000001fff007819 */ /* 0x004fe20000011409 */
[----:B------:R-:W2:Y:S01]  /*0410*/  SHFL.IDX PT, R15, R7, RZ, 0x1f ;  /* 0x00001fff070f7589 */ /* 0x000ea200000e0000 */
[----:B------:R-:W-:Y:S01]  /*0420*/  UMOV UR11, 0x80 ;  /* 0x00000080000b7882 */ /* 0x000fe20000000000 */
[----:B------:R-:W-:Y:S01]  /*0430*/  SHF.R.S32.HI R20, RZ, 0x1f, R5 ;  /* 0x0000001fff147819 */ /* 0x000fe20000011405 */
[----:B------:R-:W-:Y:S01]  /*0440*/  NOP ;  /* 0x0000000000007918 */ /* 0x000fe20000000000 */
[----:B------:R-:W-:Y:S01]  /*0450*/  LEA.HI R0, R0, R9, RZ, 0x2 ;  /* 0x0000000900007211 */ /* 0x000fe200078f10ff */
[----:B------:R-:W-:Y:S01]  /*0460*/  VIADD R35, R8, 0xffffffff ;  /* 0xffffffff08237836 */ /* 0x000fe20000000000 */
[----:B------:R-:W-:Y:S01]  /*0470*/  LEA.HI R3, R20, R5, RZ, 0x3 ;  /* 0x0000000514037211 */ /* 0x000fe200078f18ff */
[----:B------:R-:W2:Y:S01]  /*0480*/  LDC R13, c[0x0][0x140] ;  /* 0x00005000ff0d7b82 */ /* 0x000ea20000000800 */
[----:B------:R-:W-:-:S02]  /*0490*/  LOP3.LUT R0, R0, 0x3ffffffc, RZ, 0xc0, !PT ;  /* 0x3ffffffc00007812 */ /* 0x000fc400078ec0ff */
[--C-:B------:R-:W-:Y:S02]  /*04a0*/  SHF.R.S32.HI R10, RZ, 0x3, R3.reuse ;  /* 0x00000003ff0a7819 */ /* 0x100fe40000011403 */
[----:B------:R-:W-:Y:S01]  /*04b0*/  SHF.R.S32.HI R3, RZ, 0x1f, R3 ;  /* 0x0000001fff037819 */ /* 0x000fe20000011403 */
[----:B------:R-:W-:Y:S01]  /*04c0*/  IMAD.IADD R0, R9, 0x1, -R0 ;  /* 0x0000000109007824 */ /* 0x000fe200078e0a00 */
[----:B-----5:R-:W-:Y:S02]  /*04d0*/  ISETP.NE.OR P0, PT, R12, RZ, !P0 ;  /* 0x000000ff0c00720c */ /* 0x020fe40004705670 */
[----:B------:R-:W-:Y:S01]  /*04e0*/  LEA.HI R3, R3, R10, RZ, 0x2 ;  /* 0x0000000a03037211 */ /* 0x000fe200078f10ff */
[----:B------:R-:W5:Y:S01]  /*04f0*/  LDC R12, c[0x0][0x144] ;  /* 0x00005100ff0c7b82 */ /* 0x000f620000000800 */
[----:B---3--:R-:W-:Y:S02]  /*0500*/  ISETP.NE.OR P1, PT, R11, RZ, !P1 ;  /* 0x000000ff0b00720c */ /* 0x008fe40004f25670 */
[----:B------:R-:W-:-:S02]  /*0510*/  LOP3.LUT R11, R3, 0xfffffffc, RZ, 0xc0, !PT ;  /* 0xfffffffc030b7812 */ /* 0x000fc400078ec0ff */
[----:B------:R-:W-:Y:S02]  /*0520*/  SHF.R.S32.HI R3, RZ, 0x1f, R2 ;  /* 0x0000001fff037819 */ /* 0x000fe40000011402 */
[----:B------:R-:W-:Y:S01]  /*0530*/  ISETP.GE.U32.AND P5, PT, R35, 0x2, PT ;  /* 0x000000022300780c */ /* 0x000fe20003fa6070 */
[----:B------:R-:W-:Y:S01]  /*0540*/  IMAD.IADD R11, R10, 0x1, -R11 ;  /* 0x000000010a0b7824 */ /* 0x000fe200078e0a0b */
[----:B-1----:R-:W-:Y:S01]  /*0550*/  I2FP.F32.U32 R10, UR12 ;  /* 0x0000000c000a7c45 */ /* 0x002fe20008201000 */
[----:B------:R-:W-:Y:S01]  /*0560*/  VOTEU.ALL UP0, P0 ;  /* 0x00000000003f7886 */ /* 0x000fe20000000000 */
[----:B----4-:R-:W-:Y:S01]  /*0570*/  I2FP.F32.U32 R9, R6 ;  /* 0x0000000600097245 */ /* 0x010fe20000201000 */
[----:B------:R-:W-:Y:S01]  /*0580*/  IMAD R0, R0, 0x4, R11 ;  /* 0x0000000400007824 */ /* 0x000fe200078e020b */
[----:B------:R-:W-:Y:S01]  /*0590*/  LEA.HI R3, R3, R2, RZ, 0x2 ;  /* 0x0000000203037211 */ /* 0x000fe200078f10ff */
[----:B------:R-:W-:Y:S01]  /*05a0*/  VOTEU.ALL UP1, P1 ;  /* 0x00000000003f7886 */ /* 0x000fe20000820000 */
[----:B------:R-:W-:Y:S01]  /*05b0*/  FMUL R10, R10, UR4 ;  /* 0x000000040a0a7c20 */ /* 0x000fe20008400000 */
[----:B------:R-:W1:Y:S01]  /*05c0*/  @!UP0 S2UR UR7, SR_CgaCtaId ;  /* 0x00000000000789c3 */ /* 0x000e620000008800 */
[----:B------:R-:W-:Y:S01]  /*05d0*/  ULDC UR4, c[0x0][0x154] ;  /* 0x0000550000047ab9 */ /* 0x000fe20000000800 */
[----:B------:R-:W-:Y:S01]  /*05e0*/  LOP3.LUT R3, R3, 0xfffffffc, RZ, 0xc0, !PT ;  /* 0xfffffffc03037812 */ /* 0x000fe200078ec0ff */
[----:B------:R-:W-:Y:S01]  /*05f0*/  FMUL R9, R9, UR4 ;  /* 0x0000000409097c20 */ /* 0x000fe20008400000 */
[----:B------:R-:W-:Y:S01]  /*0600*/  UMOV UR4, 0x20 ;  /* 0x0000002000047882 */ /* 0x000fe20000000000 */
[----:B------:R-:W3:Y:S01]  /*0610*/  F2I.U32.TRUNC.NTZ R10, R10 ;  /* 0x0000000a000a7305 */ /* 0x000ee2000020f000 */
[----:B------:R-:W-:Y:S01]  /*0620*/  @!UP0 UMOV UR6, 0x400 ;  /* 0x0000040000068882 */ /* 0x000fe20000000000 */
[----:B------:R-:W-:Y:S01]  /*0630*/  IMAD.IADD R14, R2, 0x1, -R3 ;  /* 0x00000001020e7824 */ /* 0x000fe200078e0a03 */
[----:B------:R-:W4:Y:S01]  /*0640*/  @!UP1 S2UR UR10, SR_CgaCtaId ;  /* 0x00000000000a99c3 */ /* 0x000f220000008800 */
[----:B------:R-:W-:Y:S01]  /*0650*/  IMAD.SHL.U32 R3, R0, 0x4, RZ ;  /* 0x0000000400037824 */ /* 0x000fe200078e00ff */
[----:B------:R-:W-:-:S04]  /*0660*/  @!UP0 UIADD3 UR4, -UR4, 0x100000, URZ ;  /* 0x0010000004048890 */ /* 0x000fc8000fffe13f */
[----:B------:R-:W-:Y:S02]  /*0670*/  @!UP0 USHF.L.U32 UR5, UR4, 0xb, URZ ;  /* 0x0000000b04058899 */ /* 0x000fe4000800063f */
[----:B------:R-:W-:Y:S01]  /*0680*/  @!UP0 USHF.L.U32 UR4, UR4, 0x1, URZ ;  /* 0x0000000104048899 */ /* 0x000fe2000800063f */
[----:B--2---:R-:W-:Y:S01]  /*0690*/  ISETP.EQ.U32.AND P3, PT, R13, 0x1, PT ;  /* 0x000000010d00780c */ /* 0x004fe20003f62070 */
[----:B------:R-:W-:Y:S01]  /*06a0*/  @!UP1 UMOV UR9, 0x400 ;  /* 0x0000040000099882 */ /* 0x000fe20000000000 */
[----:B------:R-:W2:Y:S01]  /*06b0*/  F2I.U32.TRUNC.NTZ R9, R9 ;  /* 0x0000000900097305 */ /* 0x000ea2000020f000 */
[----:B------:R-:W-:Y:S01]  /*06c0*/  LOP3.LUT R56, R0, 0xc, R3, 0x78, !PT ;  /* 0x0000000c00387812 */ /* 0x000fe200078e7803 */
[----:B------:R-:W-:Y:S01]  /*06d0*/  VOTEU.ALL UP2, P1 ;  /* 0x00000000003f7886 */ /* 0x000fe20000840000 */
[----:B------:R-:W-:Y:S01]  /*06e0*/  VOTEU.ALL UP3, P1 ;  /* 0x00000000003f7886 */ /* 0x000fe20000860000 */
[----:B------:R-:W-:Y:S01]  /*06f0*/  VOTEU.ALL UP4, P1 ;  /* 0x00000000003f7886 */ /* 0x000fe20000880000 */
[----:B------:R-:W-:Y:S01]  /*0700*/  VOTEU.ALL UP5, P1 ;  /* 0x00000000003f7886 */ /* 0x000fe200008a0000 */
[----:B------:R-:W-:Y:S01]  /*0710*/  ISETP.NE.AND P1, PT, R14, 0x3, PT ;  /* 0x000000030e00780c */ /* 0x000fe20003f25270 */
[----:B---3--:R-:W-:Y:S01]  /*0720*/  IMAD.MOV R21, RZ, RZ, -R10 ;  /* 0x000000ffff157224 */ /* 0x008fe200078e0a0a */
[----:B------:R-:W-:-:S02]  /*0730*/  R2UR UR43, R15 ;  /* 0x000000000f2b72ca */ /* 0x000fc400000e0000 */
[----:B------:R-:W-:Y:S01]  /*0740*/  ISETP.EQ.OR P1, PT, R14, RZ, !P1 ;  /* 0x000000ff0e00720c */ /* 0x000fe20004f22670 */
[----:B-1----:R-:W-:Y:S01]  /*0750*/  @!UP0 ULEA UR8, UR7, UR6, 0x18 ;  /* 0x0000000607088291 */ /* 0x002fe2000f8ec03f */
[----:B-----5:R-:W-:Y:S01]  /*0760*/  IMAD R21, R12, R21, UR12 ;  /* 0x0000000c0c157e24 */ /* 0x020fe2000f8e0215 */
[----:B------:R-:W-:-:S04]  /*0770*/  @!UP1 UIADD3 UR6, -UR11, 0x100000, URZ ;  /* 0x001000000b069890 */ /* 0x000fc8000fffe13f */
[----:B------:R-:W-:Y:S02]  /*0780*/  @!UP1 USHF.L.U32 UR7, UR6, 0xb, URZ ;  /* 0x0000000b06079899 */ /* 0x000fe4000800063f */
[----:B------:R-:W-:Y:S01]  /*0790*/  @!UP1 USHF.L.U32 UR6, UR6, 0x1, URZ ;  /* 0x0000000106069899 */ /* 0x000fe2000800063f */
[C---:B------:R-:W-:Y:S01]  /*07a0*/  ISETP.EQ.AND P1, PT, R8.reuse, RZ, P1 ;  /* 0x000000ff0800720c */ /* 0x040fe20000f22270 */
[----:B--2---:R-:W-:Y:S01]  /*07b0*/  IMAD.MOV R24, RZ, RZ, -R9 ;  /* 0x000000ffff187224 */ /* 0x004fe200078e0a09 */
[----:B------:R-:W-:Y:S01]  /*07c0*/  VOTEU.ALL UP0, P0 ;  /* 0x00000000003f7886 */ /* 0x000fe20000000000 */
[----:B------:R-:W-:Y:S01]  /*07d0*/  ISETP.NE.AND P2, PT, R8, RZ, PT ;  /* 0x000000ff0800720c */ /* 0x000fe20003f45270 */
[----:B----4-:R-:W-:Y:S01]  /*07e0*/  @!UP1 ULEA UR9, UR10, UR9, 0x18 ;  /* 0x000000090a099291 */ /* 0x010fe2000f8ec03f */
[----:B0-----:R-:W-:Y:S01]  /*07f0*/  IMAD R3, R25, R24, R6 ;  /* 0x0000001819037224 */ /* 0x001fe200078e0206 */
[----:B------:R-:W-:Y:S01]  /*0800*/  VOTEU.ALL UP1, P0 ;  /* 0x00000000003f7886 */ /* 0x000fe20000020000 */
[----:B------:R-:W-:Y:S01]  /*0810*/  LOP3.LUT P0, RZ, R5, 0x7, RZ, 0xc0, !PT ;  /* 0x0000000705ff7812 */ /* 0x000fe2000780c0ff */
[----:B------:R-:W0:Y:S02]  /*0820*/  FENCE.VIEW.ASYNC.S ;  /* 0x00000000000073c6 */ /* 0x000e240000000000 */
[----:B0-----:R0:W1:Y:S01]  /*0830*/  @!UP0 SYNCS.EXCH.64 URZ, [UR8+0xa0], UR4 ;  /* 0x0000a004083f85b2 */ /* 0x0010620008000100 */
[----:B------:R-:W-:-:S02]  /*0840*/  SEL R23, RZ, 0x1, !P1 ;  /* 0x00000001ff177807 */ /* 0x000fc40004800000 */
[----:B------:R-:W-:Y:S02]  /*0850*/  ISETP.NE.AND P4, PT, R3, R56, PT ;  /* 0x000000380300720c */ /* 0x000fe40003f85270 */
[----:B------:R-:W-:Y:S02]  /*0860*/  ISETP.LT.U32.AND P0, PT, R56, 0x4, !P0 ;  /* 0x000000043800780c */ /* 0x000fe40004701070 */
[----:B------:R-:W-:Y:S02]  /*0870*/  ISETP.EQ.OR P4, PT, R21, RZ, !P4 ;  /* 0x000000ff1500720c */ /* 0x000fe40006782670 */
[----:B------:R-:W-:Y:S02]  /*0880*/  SEL R23, R23, 0x2, P5 ;  /* 0x0000000217177807 */ /* 0x000fe40002800000 */
[----:B------:R-:W-:-:S04]  /*0890*/  PLOP3.LUT P0, PT, P0, P4, PT, 0x80, 0x0 ;  /* 0x000000000000781c */ /* 0x000fc80000709070 */
[----:B------:R-:W-:Y:S01]  /*08a0*/  P2R R71, PR, RZ, 0x1 ;  /* 0x00000001ff477803 */ /* 0x000fe20000000000 */
[----:B------:R0:W2:Y:S01]  /*08b0*/  @!UP1 SYNCS.EXCH.64 URZ, [UR8+0xa8], UR4 ;  /* 0x0000a804083f95b2 */ /* 0x0000a20008000100 */
[----:B------:R-:W-:Y:S01]  /*08c0*/  NOP ;  /* 0x0000000000007918 */ /* 0x000fe20000000000 */
[----:B------:R0:W3:Y:S01]  /*08d0*/  @!UP2 SYNCS.EXCH.64 URZ, [UR9+0x80], UR6 ;  /* 0x00008006093fa5b2 */ /* 0x0000e20008000100 */
[----:B------:R0:W4:Y:S01]  /*08e0*/  @!UP3 SYNCS.EXCH.64 URZ, [UR9+0x88], UR6 ;  /* 0x00008806093fb5b2 */ /* 0x0001220008000100 */
[----:B------:R0:W0:Y:S01]  /*08f0*/  @!UP4 SYNCS.EXCH.64 URZ, [UR9+0x90], UR6 ;  /* 0x00009006093fc5b2 */ /* 0x0000220008000100 */
[----:B------:R0:W0:Y:S01]  /*0900*/  @!UP5 SYNCS.EXCH.64 URZ, [UR9+0x98], UR6 ;  /* 0x00009806093fd5b2 */ /* 0x0000220008000100 */
[----:B------:R-:W-:Y:S01]  /*0910*/  NOP ;  /* 0x0000000000007918 */ /* 0x000fe20000000000 */
[----:B------:R-:W-:Y:S05]  /*0920*/  @!P3 BRA `(.L_x_3) ;  /* 0x000000000008b947 */ /* 0x000fea0003800000 */
[----:B01234-:R-:W-:Y:S01]  /*0930*/  UCGABAR_ARV ;  /* 0x00000000000079c7 */ /* 0x01ffe20008000000 */
[----:B------:R-:W-:Y:S05]  /*0940*/  BRA `(.L_x_4) ;  /* 0x0000000000047947 */ /* 0x000fea0003800000 */
.L_x_3:
[----:B01234-:R-:W-:Y:S01]  /*0950*/  NOP ;  /* 0x0000000000007918 */ /* 0x01ffe20000000000 */
.L_x_4:
[----:B------:R-:W-:Y:S01]  /*0960*/  ULDC.64 UR4, c[0x0][0x598] ;  /* 0x0001660000047ab9 */ /* 0x000fe20000000a00 */
[----:B------:R-:W-:Y:S01]  /*0970*/  ULDC.64 UR36, c[0x0][0x208] ;  /* 0x0000820000247ab9 */ /* 0x000fe20000000a00 */
[----:B------:R-:W-:-:S04]  /*0980*/  ISETP.NE.U32.AND P0, PT, RZ, UR4, PT ;  /* 0x00000004ff007c0c */ /* 0x000fc8000bf05070 */
[----:B------:R-:W-:-:S13]  /*0990*/  ISETP.NE.AND.EX P0, PT, RZ, UR5, PT, P0 ;  /* 0x00000005ff007c0c */ /* 0x000fda000bf05300 */
[----:B------:R-:W-:Y:S05]  /*09a0*/  @!P0 BRA `(.L_x_5) ;  /* 0x00000000001c8947 */ /* 0x000fea0003800000 */
[----:B------:R-:W0:Y:S02]  /*09b0*/  LDC.64 R2, c[0x0][0x598] ;  /* 0x00016600ff027b82 */ /* 0x000e240000000a00 */
[----:B0-----:R-:W2:Y:S02]  /*09c0*/  LDG.E.64 R2, desc[UR36][R2.64] ;  /* 0x0000002402027981 */ /* 0x001ea4000c1e1b00 */
[----:B--2---:R-:W-:-:S04]  /*09d0*/  ISETP.NE.U32.AND P0, PT, R2, RZ, PT ;  /* 0x000000ff0200720c */ /* 0x004fc80003f05070 */
[----:B------:R-:W-:-:S13]  /*09e0*/  ISETP.NE.AND.EX P0, PT, R3, RZ, PT, P0 ;  /* 0x000000ff0300720c */ /* 0x000fda0003f05300 */
[----:B------:R-:W-:Y:S05]  /*09f0*/  @!P0 BRA `(.L_x_5) ;  /* 0x0000000000088947 */ /* 0x000fea0003800000 */
[----:B------:R0:W5:Y:S01]  /*0a00*/  LD.E R57, desc[UR36][R2.64] ;  /* 0x0000002402397980 */ /* 0x000162000c101900 */
[----:B------:R-:W-:Y:S05]  /*0a10*/  BRA `(.L_x_6) ;  /* 0x0000000000247947 */ /* 0x000fea0003800000 */
.L_x_5:
[----:B------:R-:W-:Y:S02]  /*0a20*/  ULDC.64 UR4, c[0x0][0x588] ;  /* 0x0001620000047ab9 */ /* 0x000fe40000000a00 */
[----:B------:R-:W-:-:S04]  /*0a30*/  ISETP.NE.U32.AND P0, PT, RZ, UR4, PT ;  /* 0x00000004ff007c0c */ /* 0x000fc8000bf05070 */
[----:B------:R-:W-:-:S13]  /*0a40*/  ISETP.NE.AND.EX P0, PT, RZ, UR5, PT, P0 ;  /* 0x00000005ff007c0c */ /* 0x000fda000bf05300 */
[----:B------:R-:W-:Y:S05]  /*0a50*/  @!P0 BRA `(.L_x_7) ;  /* 0x00000000000c8947 */ /* 0x000fea0003800000 */
[----:B------:R-:W0:Y:S02]  /*0a60*/  LDC.64 R2, c[0x0][0x588] ;  /* 0x00016200ff027b82 */ /* 0x000e240000000a00 */
[----:B0-----:R1:W5:Y:S01]  /*0a70*/  LDG.E R57, desc[UR36][R2.64] ;  /* 0x0000002402397981 */ /* 0x001362000c1e1900 */
[----:B------:R-:W-:Y:S05]  /*0a80*/  BRA `(.L_x_6) ;  /* 0x0000000000087947 */ /* 0x000fea0003800000 */
.L_x_7:
[----:B------:R-:W-:Y:S02]  /*0a90*/  ULDC UR4, c[0x0][0x580] ;  /* 0x0001600000047ab9 */ /* 0x000fe40000000800 */
[----:B------:R-:W-:-:S07]  /*0aa0*/  IMAD.U32 R57, RZ, RZ, UR4 ;  /* 0x00000004ff397e24 */ /* 0x000fce000f8e00ff */
.L_x_6:
[----:B------:R-:W-:Y:S02]  /*0ab0*/  ULDC.64 UR4, c[0x0][0x5a0] ;  /* 0x0001680000047ab9 */ /* 0x000fe40000000a00 */
[----:B------:R-:W-:-:S04]  /*0ac0*/  ISETP.NE.U32.AND P0, PT, RZ, UR4, PT ;  /* 0x00000004ff007c0c */ /* 0x000fc8000bf05070 */
[----:B------:R-:W-:-:S13]  /*0ad0*/  ISETP.NE.AND.EX P0, PT, RZ, UR5, PT, P0 ;  /* 0x00000005ff007c0c */ /* 0x000fda000bf05300 */
[----:B------:R-:W-:Y:S05]  /*0ae0*/  @!P0 BRA `(.L_x_8) ;  /* 0x00000000001c8947 */ /* 0x000fea0003800000 */
[----:B01----:R-:W0:Y:S02]  /*0af0*/  LDC.64 R2, c[0x0][0x5a0] ;  /* 0x00016800ff027b82 */ /* 0x003e240000000a00 */
[----:B0-----:R-:W2:Y:S02]  /*0b00*/  LDG.E.64 R2, desc[UR36][R2.64] ;  /* 0x0000002402027981 */ /* 0x001ea4000c1e1b00 */
[----:B--2---:R-:W-:-:S04]  /*0b10*/  ISETP.NE.U32.AND P0, PT, R2, RZ, PT ;  /* 0x000000ff0200720c */ /* 0x004fc80003f05070 */
[----:B------:R-:W-:-:S13]  /*0b20*/  ISETP.NE.AND.EX P0, PT, R3, RZ, PT, P0 ;  /* 0x000000ff0300720c */ /* 0x000fda0003f05300 */
[----:B------:R-:W-:Y:S05]  /*0b30*/  @!P0 BRA `(.L_x_8) ;  /* 0x0000000000088947 */ /* 0x000fea0003800000 */
[----:B------:R0:W5:Y:S01]  /*0b40*/  LD.E R58, desc[UR36][R2.64] ;  /* 0x00000024023a7980 */ /* 0x000162000c101900 */
[----:B------:R-:W-:Y:S05]  /*0b50*/  BRA `(.L_x_9) ;  /* 0x0000000000247947 */ /* 0x000fea0003800000 */
.L_x_8:
[----:B------:R-:W-:Y:S02]  /*0b60*/  ULDC.64 UR4, c[0x0][0x590] ;  /* 0x0001640000047ab9 */ /* 0x000fe40000000a00 */
[----:B------:R-:W-:-:S04]  /*0b70*/  ISETP.NE.U32.AND P0, PT, RZ, UR4, PT ;  /* 0x00000004ff007c0c */ /* 0x000fc8000bf05070 */
[----:B------:R-:W-:-:S13]  /*0b80*/  ISETP.NE.AND.EX P0, PT, RZ, UR5, PT, P0 ;  /* 0x00000005ff007c0c */ /* 0x000fda000bf05300 */
[----:B------:R-:W-:Y:S05]  /*0b90*/  @!P0 BRA `(.L_x_10) ;  /* 0x00000000000c8947 */ /* 0x000fea0003800000 */
[----:B------:R-:W2:Y:S02]  /*0ba0*/  LDC.64 R58, c[0x0][0x590] ;  /* 0x00016400ff3a7b82 */ /* 0x000ea40000000a00 */
[----:B--2---:R2:W5:Y:S01]  /*0bb0*/  LDG.E R58, desc[UR36][R58.64] ;  /* 0x000000243a3a7981 */ /* 0x004562000c1e1900 */
[----:B------:R-:W-:Y:S05]  /*0bc0*/  BRA `(.L_x_9) ;  /* 0x0000000000087947 */ /* 0x000fea0003800000 */
.L_x_10:
[----:B------:R-:W-:Y:S02]  /*0bd0*/  ULDC UR4, c[0x0][0x584] ;  /* 0x0001610000047ab9 */ /* 0x000fe40000000800 */
[----:B------:R-:W-:-:S07]  /*0be0*/  IMAD.U32 R58, RZ, RZ, UR4 ;  /* 0x00000004ff3a7e24 */ /* 0x000fce000f8e00ff */
.L_x_9:
[----:B01----:R-:W0:Y:S01]  /*0bf0*/  LDC R2, c[0x0][0x65c] ;  /* 0x00019700ff027b82 */ /* 0x003e220000000800 */
[----:B------:R-:W-:Y:S01]  /*0c00*/  ULDC UR6, c[0x0][0x28c] ;  /* 0x0000a30000067ab9 */ /* 0x000fe20000000800 */
[----:B------:R-:W-:Y:S01]  /*0c10*/  ISETP.NE.AND P0, PT, R8, 0x2, PT ;  /* 0x000000020800780c */ /* 0x000fe20003f05270 */
[----:B------:R-:W-:Y:S01]  /*0c20*/  UIADD3 UR6, UR6, 0x7f, URZ ;  /* 0x0000007f06067890 */ /* 0x000fe2000fffe03f */
[----:B------:R-:W-:Y:S01]  /*0c30*/  IMAD.U32 R8, RZ, RZ, UR12 ;  /* 0x0000000cff087e24 */ /* 0x000fe2000f8e00ff */
[----:B------:R-:W-:Y:S01]  /*0c40*/  UMOV UR38, URZ ;  /* 0x0000003f00267c82 */ /* 0x000fe20008000000 */
[----:B------:R-:W-:Y:S01]  /*0c50*/  UMOV UR39, URZ ;  /* 0x0000003f00277c82 */ /* 0x000fe20008000000 */
[----:B------:R-:W-:Y:S01]  /*0c60*/  USHF.R.S32.HI UR7, URZ, 0x1f, UR6 ;  /* 0x0000001f3f077899 */ /* 0x000fe20008011406 */
[----:B------:R-:W-:-:S03]  /*0c70*/  ULDC.64 UR8, c[0x0][0x650] ;  /* 0x0001940000087ab9 */ /* 0x000fc60000000a00 */
[----:B------:R-:W-:-:S04]  /*0c80*/  ULEA.HI UR7, UR7, UR6, URZ, 0x7 ;  /* 0x0000000607077291 */ /* 0x000fc8000f8f383f */
[----:B------:R-:W-:Y:S01]  /*0c90*/  USHF.R.S32.HI UR40, URZ, 0x7, UR7 ;  /* 0x000000073f287899 */ /* 0x000fe20008011407 */
[----:B0-----:R-:W-:-:S13]  /*0ca0*/  ISETP.NE.AND P1, PT, R2, 0x1, PT ;  /* 0x000000010200780c */ /* 0x001fda0003f25270 */
[----:B------:R-:W0:Y:S01]  /*0cb0*/  @P1 LDC R17, c[0x0][0x10] ;  /* 0x00000400ff111b82 */ /* 0x000e220000000800 */
[----:B------:R-:W-:Y:S02]  /*0cc0*/  @P1 IMAD.MOV.U32 R7, RZ, RZ, RZ ;  /* 0x000000ffff071224 */ /* 0x000fe400078e00ff */
[----:B------:R-:W-:-:S05]  /*0cd0*/  @P1 IMAD.MOV.U32 R9, RZ, RZ, RZ ;  /* 0x000000ffff091224 */ /* 0x000fca00078e00ff */
[----:B------:R-:W1:Y:S01]  /*0ce0*/  @!P1 LDC R3, c[0x0][0xc] ;  /* 0x00000300ff039b82 */ /* 0x000e620000000800 */
[----:B------:R-:W-:Y:S01]  /*0cf0*/  ULDC UR4, c[0x0][0xc] ;  /* 0x0000030000047ab9 */ /* 0x000fe20000000800 */
[----:B------:R-:W-:Y:S02]  /*0d00*/  ULDC UR5, c[0x0][0x10] ;  /* 0x0000040000057ab9 */ /* 0x000fe40000000800 */
[----:B------:R-:W-:-:S04]  /*0d10*/  UIMAD.WIDE.U32 UR4, UR4, UR5, URZ ;  /* 0x00000005040472a5 */ /* 0x000fc8000f8e003f */
[----:B------:R-:W3:Y:S01]  /*0d20*/  LDC R0, c[0x0][0x14] ;  /* 0x00000500ff007b82 */ /* 0x000ee20000000800 */
[----:B0-----:R-:W-:-:S04]  /*0d30*/  @P1 IMAD.WIDE.U32 R16, R17, UR12, R6 ;  /* 0x0000000c11101c25 */ /* 0x001fc8000f8e0006 */
[----:B------:R-:W-:Y:S02]  /*0d40*/  @P1 IMAD.IADD R17, R17, 0x1, R9 ;  /* 0x0000000111111824 */ /* 0x000fe400078e0209 */
[----:B------:R-:W-:Y:S02]  /*0d50*/  IMAD.MOV.U32 R9, RZ, RZ, RZ ;  /* 0x000000ffff097224 */ /* 0x000fe400078e00ff */
[----:B-1----:R-:W-:-:S04]  /*0d60*/  @!P1 IMAD.WIDE.U32 R8, R6, R3, R8 ;  /* 0x0000000306089225 */ /* 0x002fc800078e0008 */
[----:B------:R-:W-:Y:S02]  /*0d70*/  @!P1 IMAD.MOV.U32 R16, RZ, RZ, R8 ;  /* 0x000000ffff109224 */ /* 0x000fe400078e0008 */
[----:B---3--:R-:W-:-:S04]  /*0d80*/  IMAD.WIDE.U32 R10, R0, UR4, RZ ;  /* 0x00000004000a7c25 */ /* 0x008fc8000f8e00ff */
[----:B------:R-:W-:Y:S01]  /*0d90*/  IMAD R3, R0, UR5, RZ ;  /* 0x0000000500037c24 */ /* 0x000fe2000f8e02ff */
[----:B------:R0:W-:Y:S01]  /*0da0*/  STL.64 [R1], R10 ;  /* 0x0000000a01007387 */ /* 0x0001e20000100a00 */
[----:B------:R-:W-:Y:S02]  /*0db0*/  @!P1 IMAD.MOV.U32 R17, RZ, RZ, R9 ;  /* 0x000000ffff119224 */ /* 0x000fe400078e0009 */
[----:B------:R-:W-:Y:S01]  /*0dc0*/  IMAD.IADD R0, R11, 0x1, R3 ;  /* 0x000000010b007824 */ /* 0x000fe200078e0203 */
[----:B------:R-:W-:Y:S06]  /*0dd0*/  @P0 BRA `(.L_x_11) ;  /* 0x0000000000280947 */ /* 0x000fec0003800000 */
[----:B------:R-:W-:Y:S01]  /*0de0*/  UIMAD.WIDE.U32 UR4, UR40, 0x24924925, URZ ;  /* 0x24924925280478a5 */ /* 0x000fe2000f8e003f */
[----:B------:R-:W-:Y:S01]  /*0df0*/  IADD3 R16, P0, R16, R10, RZ ;  /* 0x0000000a10107210 */ /* 0x000fe20007f1e0ff */
[----:B------:R-:W-:Y:S02]  /*0e00*/  UISETP.GE.U32.AND UP0, UPT, UR40, 0x7, UPT ;  /* 0x000000072800788c */ /* 0x000fe4000bf06070 */
[----:B------:R-:W-:Y:S02]  /*0e10*/  UIADD3 UR4, -UR5, UR40, URZ ;  /* 0x0000002805047290 */ /* 0x000fe4000fffe13f */
[----:B------:R-:W-:Y:S01]  /*0e20*/  IMAD.X R17, R0, 0x1, R17, P0 ;  /* 0x0000000100117824 */ /* 0x000fe200000e0611 */
[----:B------:R-:W-:Y:S01]  /*0e30*/  UMOV UR39, URZ ;  /* 0x0000003f00277c82 */ /* 0x000fe20008000000 */
[----:B------:R-:W-:-:S04]  /*0e40*/  ULEA.HI UR4, UR4, UR5, URZ, 0x1f ;  /* 0x0000000504047291 */ /* 0x000fc8000f8ff83f */
[----:B------:R-:W-:-:S04]  /*0e50*/  USHF.R.U32.HI UR4, URZ, 0x2, UR4 ;  /* 0x000000023f047899 */ /* 0x000fc80008011604 */
[----:B------:R-:W-:Y:S02]  /*0e60*/  @UP0 ULOP3.LUT UR39, UR4, 0x1, URZ, 0xc0, !UPT ;  /* 0x0000000104270892 */ /* 0x000fe4000f8ec03f */
[----:B------:R-:W-:-:S12]  /*0e70*/  UIMAD UR38, UR4, -0x7, UR40 ;  /* 0xfffffff9042678a4 */ /* 0x000fd8000f8e0228 */
.L_x_11:
[----:B------:R-:W-:Y:S01]  /*0e80*/  ISETP.GE.U32.AND P0, PT, R16, UR8, PT ;  /* 0x0000000810007c0c */ /* 0x000fe2000bf06070 */
[----:B------:R-:W-:Y:S01]  /*0e90*/  IMAD.MOV.U32 R22, RZ, RZ, -0x1 ;  /* 0xffffffffff167424 */ /* 0x000fe200078e00ff */
[----:B------:R-:W-:Y:S01]  /*0ea0*/  PRMT R3, RZ, 0x7610, R3 ;  /* 0x00007610ff037816 */ /* 0x000fe20000000003 */
[----:B------:R-:W-:Y:S01]  /*0eb0*/  IMAD.MOV.U32 R18, RZ, RZ, -0x1 ;  /* 0xffffffffff127424 */ /* 0x000fe200078e00ff */
[----:B------:R-:W-:Y:S01]  /*0ec0*/  ISETP.GE.U32.AND.EX P0, PT, R17, UR9, PT, P0 ;  /* 0x0000000911007c0c */ /* 0x000fe2000bf06100 */
[----:B------:R-:W-:-:S12]  /*0ed0*/  IMAD.MOV.U32 R19, RZ, RZ, -0x1 ;  /* 0xffffffffff137424 */ /* 0x000fd800078e00ff */
[----:B------:R-:W-:Y:S05]  /*0ee0*/  @P0 BRA `(.L_x_12) ;  /* 0x0000000400280947 */ /* 0x000fea0003800000 */
[----:B------:R-:W1:Y:S01]  /*0ef0*/  LDC.64 R18, c[0x0][0x628] ;  /* 0x00018a00ff127b82 */ /* 0x000e620000000a00 */
[----:B------:R-:W-:Y:S02]  /*0f00*/  IMAD.MOV.U32 R8, RZ, RZ, R16 ;  /* 0x000000ffff087224 */ /* 0x000fe400078e0010 */
[----:B------:R-:W-:-:S05]  /*0f10*/  IMAD.MOV.U32 R9, RZ, RZ, R17 ;  /* 0x000000ffff097224 */ /* 0x000fca00078e0011 */
[----:B------:R-:W3:Y:S08]  /*0f20*/  LDC R22, c[0x0][0x630] ;  /* 0x00018c00ff167b82 */ /* 0x000ef00000000800 */
[----:B------:R-:W4:Y:S01]  /*0f30*/  LDC.64 R26, c[0x0][0x620] ;  /* 0x00018800ff1a7b82 */ /* 0x000f220000000a00 */
[----:B-1----:R-:W-:-:S04]  /*0f40*/  ISETP.NE.U32.AND P0, PT, R18, RZ, PT ;  /* 0x000000ff1200720c */ /* 0x002fc80003f05070 */
[----:B------:R-:W-:-:S13]  /*0f50*/  ISETP.NE.AND.EX P0, PT, R19, RZ, PT, P0 ;  /* 0x000000ff1300720c */ /* 0x000fda0003f05300 */
[----:B---34-:R-:W-:Y:S05]  /*0f60*/  @!P0 BRA `(.L_x_13) ;  /* 0x0000000000288947 */ /* 0x018fea0003800000 */
[----:B------:R-:W1:Y:S02]  /*0f70*/  LDC R3, c[0x0][0x634] ;  /* 0x00018d00ff037b82 */ /* 0x000e640000000800 */
[----:B-1----:R-:W-:-:S05]  /*0f80*/  IADD3 R3, P0, R16, R3, RZ ;  /* 0x0000000310037210 */ /* 0x002fca0007f1e0ff */
[----:B------:R-:W-:-:S04]  /*0f90*/  IMAD.X R15, RZ, RZ, R17, P0 ;  /* 0x000000ffff0f7224 */ /* 0x000fc800000e0611 */
[----:B------:R-:W-:-:S04]  /*0fa0*/  IMAD.WIDE.U32 R8, R15, R18, RZ ;  /* 0x000000120f087225 */ /* 0x000fc800078e00ff */
[----:B0-----:R-:W-:-:S04]  /*0fb0*/  IMAD.WIDE.U32 R10, P0, R3, R19, R8 ;  /* 0x00000013030a7225 */ /* 0x001fc80007800008 */
[----:B------:R-:W-:-:S04]  /*0fc0*/  IMAD.WIDE.U32 R8, R3, R18, RZ ;  /* 0x0000001203087225 */ /* 0x000fc800078e00ff */
[----:B------:R-:W-:Y:S01]  /*0fd0*/  IMAD.X R13, RZ, RZ, RZ, P0 ;  /* 0x000000ffff0d7224 */ /* 0x000fe200000e06ff */
[----:B------:R-:W-:Y:S01]  /*0fe0*/  IADD3 RZ, P0, R9, R10, RZ ;  /* 0x0000000a09ff7210 */ /* 0x000fe20007f1e0ff */
[----:B------:R-:W-:-:S04]  /*0ff0*/  IMAD.MOV.U32 R12, RZ, RZ, R11 ;  /* 0x000000ffff0c7224 */ /* 0x000fc800078e000b */
[----:B------:R-:W-:-:S08]  /*1000*/  IMAD.WIDE.U32.X R8, R15, R19, R12, P0 ;  /* 0x000000130f087225 */ /* 0x000fd000000e040c */
.L_x_13:
[----:B------:R-:W1:Y:S01]  /*1010*/  LDC.64 R30, c[0x0][0x640] ;  /* 0x00019000ff1e7b82 */ /* 0x000e620000000a00 */
[-CC-:B------:R-:W-:Y:S02]  /*1020*/  SHF.R.U64 R32, R8, R22.reuse, R9.reuse ;  /* 0x0000001608207219 */ /* 0x180fe40000001209 */
[----:B------:R-:W-:Y:S02]  /*1030*/  SHF.R.U32.HI R3, RZ, R22, R9 ;  /* 0x00000016ff037219 */ /* 0x000fe40000011609 */
[----:B0-----:R-:W-:-:S03]  /*1040*/  IADD3 R11, P0, RZ, -R32, RZ ;  /* 0x80000020ff0b7210 */ /* 0x001fc60007f1e0ff */
[----:B------:R-:W0:Y:S02]  /*1050*/  LDC R12, c[0x0][0x618] ;  /* 0x00018600ff0c7b82 */ /* 0x000e240000000800 */
[----:B------:R-:W-:Y:S02]  /*1060*/  IMAD.X R3, RZ, RZ, ~R3, P0 ;  /* 0x000000ffff037224 */ /* 0x000fe400000e0e03 */
[----:B------:R-:W-:-:S04]  /*1070*/  IMAD.WIDE.U32 R8, R11, R26, R16 ;  /* 0x0000001a0b087225 */ /* 0x000fc800078e0010 */
[----:B------:R-:W3:Y:S01]  /*1080*/  LDC R22, c[0x0][0x608] ;  /* 0x00018200ff167b82 */ /* 0x000ee20000000800 */
[----:B------:R-:W-:-:S04]  /*1090*/  IMAD R10, R3, R26, RZ ;  /* 0x0000001a030a7224 */ /* 0x000fc800078e02ff */
[----:B------:R-:W-:Y:S02]  /*10a0*/  IMAD R3, R11, R27, R10 ;  /* 0x0000001b0b037224 */ /* 0x000fe400078e020a */
[----:B------:R-:W-:Y:S01]  /*10b0*/  IMAD.MOV.U32 R10, RZ, RZ, -0x1 ;  /* 0xffffffffff0a7424 */ /* 0x000fe200078e00ff */
[----:B------:R-:W4:Y:S01]  /*10c0*/  LDC R29, c[0x0][0x658] ;  /* 0x00019600ff1d7b82 */ /* 0x000f220000000800 */
[----:B------:R-:W-:Y:S01]  /*10d0*/  IMAD.IADD R3, R9, 0x1, R3 ;  /* 0x0000000109037824 */ /* 0x000fe200078e0203 */
[----:B-1----:R-:W-:-:S04]  /*10e0*/  ISETP.NE.U32.AND P0, PT, R30, RZ, PT ;  /* 0x000000ff1e00720c */ /* 0x002fc80003f05070 */
[----:B------:R-:W-:Y:S02]  /*10f0*/  ISETP.NE.AND.EX P0, PT, R31, RZ, PT, P0 ;  /* 0x000000ff1f00720c */ /* 0x000fe40003f05300 */
[----:B------:R-:W1:Y:S01]  /*1100*/  LDC R26, c[0x0][0x600] ;  /* 0x00018000ff1a7b82 */ /* 0x000e620000000800 */
[-CC-:B0-----:R-:W-:Y:S02]  /*1110*/  SHF.R.U64 R18, R8, R12.reuse, R3.reuse ;  /* 0x0000000c08127219 */ /* 0x181fe40000001203 */
[----:B------:R-:W-:-:S05]  /*1120*/  SHF.R.U32.HI R3, RZ, R12, R3 ;  /* 0x0000000cff037219 */ /* 0x000fca0000011603 */
[----:B------:R-:W0:Y:S01]  /*1130*/  LDC R27, c[0x0][0x648] ;  /* 0x00019200ff1b7b82 */ /* 0x000e220000000800 */
[-CC-:B---3--:R-:W-:Y:S02]  /*1140*/  SHF.R.U64 R34, R18, R22.reuse, R3.reuse ;  /* 0x0000001612227219 */ /* 0x188fe40000001203 */
[----:B------:R-:W-:Y:S01]  /*1150*/  SHF.R.U32.HI R8, RZ, R22, R3 ;  /* 0x00000016ff087219 */ /* 0x000fe20000011603 */
[----:B------:R-:W-:-:S04]  /*1160*/  IMAD.MOV.U32 R22, RZ, RZ, 0x1 ;  /* 0x00000001ff167424 */ /* 0x000fc800078e00ff */
[----:B------:R-:W3:Y:S01]  /*1170*/  LDC R33, c[0x0][0x638] ;  /* 0x00018e00ff217b82 */ /* 0x000ee20000000800 */
[-CC-:B----4-:R-:W-:Y:S02]  /*1180*/  SHF.R.U64 R36, R34, R29.reuse, R8.reuse ;  /* 0x0000001d22247219 */ /* 0x190fe40000001208 */
[-C--:B------:R-:W-:Y:S02]  /*1190*/  SHF.L.U32 R3, R10, R29.reuse, RZ ;  /* 0x0000001d0a037219 */ /* 0x080fe400000006ff */
[----:B------:R-:W-:Y:S01]  /*11a0*/  SHF.R.U32.HI R9, RZ, R29, R8 ;  /* 0x0000001dff097219 */ /* 0x000fe20000011608 */
[----:B------:R-:W-:Y:S01]  /*11b0*/  IMAD.MOV.U32 R8, RZ, RZ, R36 ;  /* 0x000000ffff087224 */ /* 0x000fe200078e0024 */
[----:B------:R-:W-:Y:S01]  /*11c0*/  LOP3.LUT R15, RZ, R3, RZ, 0x33, !PT ;  /* 0x00000003ff0f7212 */ /* 0x000fe200078e33ff */
[----:B------:R-:W4:Y:S01]  /*11d0*/  LDC R28, c[0x0][0x610] ;  /* 0x00018400ff1c7b82 */ /* 0x000f220000000800 */
[----:B------:R-:W-:Y:S05]  /*11e0*/  @!P0 BRA `(.L_x_14) ;  /* 0x0000000000288947 */ /* 0x000fea0003800000 */
[----:B------:R-:W2:Y:S02]  /*11f0*/  LDC R3, c[0x0][0x64c] ;  /* 0x00019300ff037b82 */ /* 0x000ea40000000800 */
[----:B--2---:R-:W-:-:S05]  /*1200*/  IADD3 R3, P0, R36, R3, RZ ;  /* 0x0000000324037210 */ /* 0x004fca0007f1e0ff */
[----:B------:R-:W-:-:S04]  /*1210*/  IMAD.X R19, RZ, RZ, R9, P0 ;  /* 0x000000ffff137224 */ /* 0x000fc800000e0609 */
[----:B------:R-:W-:-:S04]  /*1220*/  IMAD.WIDE.U32 R8, R19, R30, RZ ;  /* 0x0000001e13087225 */ /* 0x000fc800078e00ff */
[----:B------:R-:W-:-:S04]  /*1230*/  IMAD.WIDE.U32 R10, P0, R3, R31, R8 ;  /* 0x0000001f030a7225 */ /* 0x000fc80007800008 */
[----:B------:R-:W-:-:S04]  /*1240*/  IMAD.WIDE.U32 R8, R3, R30, RZ ;  /* 0x0000001e03087225 */ /* 0x000fc800078e00ff */
[----:B------:R-:W-:Y:S01]  /*1250*/  IMAD.X R13, RZ, RZ, RZ, P0 ;  /* 0x000000ffff0d7224 */ /* 0x000fe200000e06ff */
[----:B------:R-:W-:Y:S01]  /*1260*/  IADD3 RZ, P0, R9, R10, RZ ;  /* 0x0000000a09ff7210 */ /* 0x000fe20007f1e0ff */
[----:B------:R-:W-:-:S04]  /*1270*/  IMAD.MOV.U32 R12, RZ, RZ, R11 ;  /* 0x000000ffff0c7224 */ /* 0x000fc800078e000b */
[----:B------:R-:W-:-:S08]  /*1280*/  IMAD.WIDE.U32.X R8, R19, R31, R12, P0 ;  /* 0x0000001f13087225 */ /* 0x000fd000000e040c */
.L_x_14:
[----:B0-----:R-:W-:Y:S01]  /*1290*/  SHF.R.U64 R7, R8, R27, R9 ;  /* 0x0000001b08077219 */ /* 0x001fe20000001209 */
[----:B-1----:R-:W-:Y:S01]  /*12a0*/  VIADD R9, R26, 0xffffffff ;  /* 0xffffffff1a097836 */ /* 0x002fe20000000000 */
[----:B------:R-:W-:Y:S01]  /*12b0*/  SHF.L.U32 R3, R22, R29, RZ ;  /* 0x0000001d16037219 */ /* 0x000fe200000006ff */
[----:B------:R-:W-:Y:S01]  /*12c0*/  @P1 IMAD R21, R25, R24, R6 ;  /* 0x0000001819151224 */ /* 0x000fe200078e0206 */
[----:B------:R-:W-:Y:S01]  /*12d0*/  LOP3.LUT R8, R34, R15, RZ, 0xc0, !PT ;  /* 0x0000000f22087212 */ /* 0x000fe200078ec0ff */
[----:B------:R-:W-:Y:S02]  /*12e0*/  IMAD.MOV R10, RZ, RZ, -R7 ;  /* 0x000000ffff0a7224 */ /* 0x000fe400078e0a07 */
[----:B------:R-:W-:Y:S02]  /*12f0*/  IMAD.MOV.U32 R6, RZ, RZ, 0x1 ;  /* 0x00000001ff067424 */ /* 0x000fe400078e00ff */
[----:B------:R-:W-:Y:S01]  /*1300*/  IMAD R8, R3, R7, R8 ;  /* 0x0000000703087224 */ /* 0x000fe200078e0208 */
[----:B------:R-:W-:Y:S01]  /*1310*/  LOP3.LUT R7, R18, R9, RZ, 0xc0, !PT ;  /* 0x0000000912077212 */ /* 0x000fe200078ec0ff */
[----:B---3--:R-:W-:-:S02]  /*1320*/  IMAD R3, R10, R33, R36 ;  /* 0x000000210a037224 */ /* 0x008fc400078e0224 */
[----:B----4-:R-:W-:Y:S02]  /*1330*/  IMAD R22, R8, R28, R21 ;  /* 0x0000001c08167224 */ /* 0x010fe400078e0215 */
[----:B------:R-:W-:Y:S01]  /*1340*/  IMAD R7, R3, R26, R7 ;  /* 0x0000001a03077224 */ /* 0x000fe200078e0207 */
[----:B------:R-:W-:Y:S01]  /*1350*/  PRMT R3, R6, 0x7610, R3 ;  /* 0x0000761006037816 */ /* 0x000fe20000000003 */
[----:B------:R-:W-:-:S03]  /*1360*/  IMAD.MOV.U32 R19, RZ, RZ, R32 ;  /* 0x000000ffff137224 */ /* 0x000fc600078e0020 */
[----:B------:R-:W-:Y:S02]  /*1370*/  SEL R18, R7, R22, !P1 ;  /* 0x0000001607127207 */ /* 0x000fe40004800000 */
[----:B------:R-:W-:-:S07]  /*1380*/  SEL R22, R22, R7, !P1 ;  /* 0x0000000716167207 */ /* 0x000fce0004800000 */
.L_x_12:
[----:B------:R-:W-:Y:S05]  /*1390*/  @!P3 BRA `(.L_x_15) ;  /* 0x00000000000cb947 */ /* 0x000fea0003800000 */
[----:B------:R-:W-:Y:S01]  /*13a0*/  UCGABAR_WAIT ;  /* 0x0000000000007dc7 */ /* 0x000fe20008000000 */
[----:B------:R-:W-:Y:S01]  /*13b0*/  CCTL.IVALL ;  /* 0x00000000ff00798f */ /* 0x000fe20002000000 */
[----:B------:R-:W-:Y:S05]  /*13c0*/  BRA `(.L_x_16) ;  /* 0x0000000000047947 */ /* 0x000fea0003800000 */
.L_x_15:
[----:B------:R-:W-:Y:S06]  /*13d0*/  BAR.SYNC.DEFER_BLOCKING 0x0 ;  /* 0x0000000000007b1d */ /* 0x000fec0000010000 */
.L_x_16:
[----:B------:R-:W-:Y:S05]  /*13e0*/  @!P2 BRA `(.L_x_17) ;  /* 0x0000003800f4a947 */ /* 0x000fea0003800000 */
[----:B------:R-:W-:-:S13]  /*13f0*/  ISETP.GT.U32.AND P0, PT, R35, 0x1, PT ;  /* 0x000000012300780c */ /* 0x000fda0003f04070 */
[----:B------:R-:W-:Y:S05]  /*1400*/  @P0 EXIT ;  /* 0x000000000000094d */ /* 0x000fea0003800000 */
.L_x_18:
[----:B------:R-:W-:-:S08]  /*1410*/  NOP ;  /* 0x0000000000007918 */ /* 0x000fd00000000000 */
[----:B------:R-:W1:Y:S02]  /*1420*/  USETMAXREG.TRY_ALLOC.CTAPOOL UP0, 0xe8 ;  /* 0x000000e8000079c8 */ /* 0x000e640008000600 */
[----:B-1----:R-:W-:-:S13]  /*1430*/  PLOP3.LUT P0, PT, PT, PT, UP0, 0x80, 0x0 ;  /* 0x000000000000781c */ /* 0x002fda0003f0f008 */
[----:B------:R-:W-:Y:S05]  /*1440*/  @!P0 BRA `(.L_x_18) ;  /* 0xfffffffc00f08947 */ /* 0x000fea000383ffff */
[----:B------:R-:W-:-:S13]  /*1450*/  LOP3.LUT P0, RZ, R3, 0xff, RZ, 0xc0, !PT ;  /* 0x000000ff03ff7812 */ /* 0x000fda000780c0ff */
[----:B------:R-:W-:Y:S05]  /*1460*/  @!P0 EXIT ;  /* 0x000000000000894d */ /* 0x000fea0003800000 */
[----:B------:R-:W3:Y:S01]  /*1470*/  LDL.64 R12, [R1] ;  /* 0x00000000010c7983 */ /* 0x000ee20000100a00 */
[----:B------:R-:W1:Y:S01]  /*1480*/  S2UR UR4, SR_CgaCtaId ;  /* 0x00000000000479c3 */ /* 0x000e620000008800 */
[CC--:B------:R-:W-:Y:S01]  /*1490*/  LEA.HI R3, R20.reuse, R5.reuse, RZ, 0x2 ;  /* 0x0000000514037211 */ /* 0x0c0fe200078f10ff */
[----:B------:R-:W-:Y:S01]  /*14a0*/  UMOV UR41, 0x400 ;  /* 0x0000040000297882 */ /* 0x000fe20000000000 */
[----:B------:R-:W-:Y:S01]  /*14b0*/  UISETP.LT.AND UP0, UPT, UR40, 0x1, UPT ;  /* 0x000000012800788c */ /* 0x000fe2000bf01270 */
[----:B------:R-:W-:Y:S01]  /*14c0*/  LEA.HI R20, R20, R5, RZ, 0x5 ;  /* 0x0000000514147211 */ /* 0x000fe200078f28ff */
[----:B------:R-:W-:Y:S01]  /*14d0*/  UIADD3 UR5, UR43, -0x1, URZ ;  /* 0xffffffff2b057890 */ /* 0x000fe2000fffe03f */
[----:B------:R-:W-:Y:S01]  /*14e0*/  LOP3.LUT R4, R3, 0xfffffffc, RZ, 0xc0, !PT ;  /* 0xfffffffc03047812 */ /* 0x000fe200078ec0ff */
[----:B------:R-:W-:Y:S01]  /*14f0*/  USEL UR42, UR40, 0x1, UP0 ;  /* 0x00000001282a7887 */ /* 0x000fe20008000000 */
[----:B------:R-:W4:Y:S01]  /*1500*/  LDC R65, c[0x0][0x658] ;  /* 0x00019600ff417b82 */ /* 0x000f220000000800 */
[--C-:B------:R-:W-:Y:S01]  /*1510*/  SHF.R.S32.HI R60, RZ, 0x2, R3.reuse ;  /* 0x00000002ff3c7819 */ /* 0x100fe20000011403 */
[----:B------:R-:W-:Y:S01]  /*1520*/  UISETP.NE.AND UP0, UPT, UR5, URZ, UPT ;  /* 0x0000003f0500728c */ /* 0x000fe2000bf05270 */
[----:B------:R-:W-:Y:S01]  /*1530*/  SHF.R.S32.HI R3, RZ, 0x1f, R3 ;  /* 0x0000001fff037819 */ /* 0x000fe20000011403 */
[----:B------:R-:W-:Y:S01]  /*1540*/  IMAD.IADD R4, R5, 0x1, -R4 ;  /* 0x0000000105047824 */ /* 0x000fe200078e0a04 */
[----:B------:R-:W-:Y:S01]  /*1550*/  ULDC UR8, c[0x0][0x284] ;  /* 0x0000a10000087ab9 */ /* 0x000fe20000000800 */
[----:B------:R-:W-:Y:S01]  /*1560*/  IMAD.MOV.U32 R8, RZ, RZ, -0x1 ;  /* 0xffffffffff087424 */ /* 0x000fe200078e00ff */
[----:B------:R-:W-:Y:S01]  /*1570*/  LEA.HI R3, R3, R60, RZ, 0x3 ;  /* 0x0000003c03037211 */ /* 0x000fe200078f18ff */
[----:B------:R-:W2:Y:S01]  /*1580*/  LDC.64 R6, c[0x0][0x5c8] ;  /* 0x00017200ff067b82 */ /* 0x000ea20000000a00 */
[----:B------:R-:W-:Y:S01]  /*1590*/  USEL UR7, URZ, 0x1, UP0 ;  /* 0x000000013f077887 */ /* 0x000fe20008000000 */
[----:B0-----:R-:W-:Y:S01]  /*15a0*/  IMAD.MOV.U32 R10, RZ, RZ, 0x1 ;  /* 0x00000001ff0a7424 */ /* 0x001fe200078e00ff */
[----:B------:R-:W-:Y:S01]  /*15b0*/  LOP3.LUT R3, R3, 0xfffffff8, RZ, 0xc0, !PT ;  /* 0xfffffff803037812 */ /* 0x000fe200078ec0ff */
[----:B------:R-:W-:Y:S01]  /*15c0*/  IMAD.SHL.U32 R62, R4, 0x2, RZ ;  /* 0x00000002043e7824 */ /* 0x000fe200078e00ff */
[----:B------:R-:W-:Y:S01]  /*15d0*/  LOP3.LUT R74, R23, 0x1, RZ, 0xfc, !PT ;  /* 0x00000001174a7812 */ /* 0x000fe200078efcff */
[----:B------:R-:W-:Y:S01]  /*15e0*/  USHF.L.U32 UR47, UR40, 0x1, URZ ;  /* 0x00000001282f7899 */ /* 0x000fe2000800063f */
[----:B------:R-:W-:Y:S01]  /*15f0*/  IMAD.U32 R75, RZ, RZ, UR7 ;  /* 0x00000007ff4b7e24 */ /* 0x000fe2000f8e00ff */
[----:B------:R-:W0:Y:S01]  /*1600*/  LDC R67, c[0x0][0x288] ;  /* 0x0000a200ff437b82 */ /* 0x000e220000000800 */
[----:B-1----:R-:W-:Y:S01]  /*1610*/  ULEA UR41, UR4, UR41, 0x18 ;  /* 0x0000002904297291 */ /* 0x002fe2000f8ec03f */
[----:B------:R-:W-:Y:S01]  /*1620*/  IMAD.IADD R60, R60, 0x1, -R3 ;  /* 0x000000013c3c7824 */ /* 0x000fe200078e0a03 */
[----:B------:R-:W-:Y:S01]  /*1630*/  USHF.L.U32 UR4, UR5, 0x3, URZ ;  /* 0x0000000305047899 */ /* 0x000fe2000800063f */
[----:B------:R-:W-:Y:S01]  /*1640*/  SHF.R.S32.HI R3, RZ, 0x5, R20 ;  /* 0x00000005ff037819 */ /* 0x000fe20000011414 */
[----:B------:R-:W-:Y:S01]  /*1650*/  UIADD3 UR5, UR41, 0x180, URZ ;  /* 0x0000018029057890 */ /* 0x000fe2000fffe03f */
[----:B------:R-:W-:Y:S01]  /*1660*/  SHF.R.S32.HI R63, RZ, 0x1f, R62 ;  /* 0x0000001fff3f7819 */ /* 0x000fe2000001143e */
[----:B------:R-:W-:Y:S01]  /*1670*/  UIADD3 UR6, UR41, 0x1c180, URZ ;  /* 0x0001c18029067890 */ /* 0x000fe2000fffe03f */
[----:B------:R-:W1:Y:S01]  /*1680*/  LDC R68, c[0x0][0x600] ;  /* 0x00018000ff447b82 */ /* 0x000e620000000800 */
[--C-:B------:R-:W-:Y:S01]  /*1690*/  SHF.R.S32.HI R61, RZ, 0x1f, R60.reuse ;  /* 0x0000001fff3d7819 */ /* 0x100fe2000001143c */
[----:B------:R-:W-:Y:S01]  /*16a0*/  USHF.R.U32.HI UR5, URZ, 0x4, UR5 ;  /* 0x000000043f057899 */ /* 0x000fe20008011605 */
[C-C-:B------:R-:W-:Y:S01]  /*16b0*/  IMAD R70, R3.reuse, -0x10, -R60.reuse ;  /* 0xfffffff003467824 */ /* 0x140fe200078e0a3c */
[----:B------:R-:W-:Y:S01]  /*16c0*/  USHF.R.U32.HI UR6, URZ, 0x4, UR6 ;  /* 0x000000043f067899 */ /* 0x000fe20008011606 */
[-C--:B----4-:R-:W-:Y:S01]  /*16d0*/  SHF.L.U32 R8, R8, R65.reuse, RZ ;  /* 0x0000004108087219 */ /* 0x090fe200000006ff */
[----:B------:R-:W-:Y:S01]  /*16e0*/  UIADD3 UR48, UR41, 0x80, URZ ;  /* 0x0000008029307890 */ /* 0x000fe2000fffe03f */
[----:B------:R-:W-:Y:S01]  /*16f0*/  IMAD.WIDE R60, R3, 0x10, R60 ;  /* 0x00000010033c7825 */ /* 0x000fe200078e023c */
[----:B------:R-:W-:Y:S01]  /*1700*/  ULOP3.LUT UR4, UR4, 0x8, URZ, 0xc0, !UPT ;  /* 0x0000000804047892 */ /* 0x000fe2000f8ec03f */
[----:B------:R-:W-:Y:S01]  /*1710*/  SHF.L.U32 R65, R10, R65, RZ ;  /* 0x000000410a417219 */ /* 0x000fe200000006ff */
[----:B------:R-:W-:Y:S01]  /*1720*/  ULOP3.LUT UR5, UR5, 0x3fff, URZ, 0xc0, !UPT ;  /* 0x00003fff05057892 */ /* 0x000fe2000f8ec03f */
[C---:B--2---:R-:W-:Y:S01]  /*1730*/  SHF.L.U64.HI R64, R6.reuse, 0x3, R7 ;  /* 0x0000000306407819 */ /* 0x044fe20000010207 */
[----:B------:R-:W-:Y:S01]  /*1740*/  ULOP3.LUT UR6, UR6, 0x3fff, URZ, 0xc0, !UPT ;  /* 0x00003fff06067892 */ /* 0x000fe2000f8ec03f */
[----:B------:R-:W-:Y:S01]  /*1750*/  IMAD.SHL.U32 R59, R6, 0x8, RZ ;  /* 0x00000008063b7824 */ /* 0x000fe200078e00ff */
[----:B------:R-:W-:Y:S01]  /*1760*/  LOP3.LUT R69, RZ, R8, RZ, 0x33, !PT ;  /* 0x00000008ff457212 */ /* 0x000fe200078e33ff */
[----:B------:R-:W-:Y:S01]  /*1770*/  VIADD R70, R70, UR8 ;  /* 0x0000000846467c36 */ /* 0x000fe20008000000 */
[----:B------:R-:W-:Y:S01]  /*1780*/  UIADD3 UR42, -UR42, UR40, URZ ;  /* 0x000000282a2a7290 */ /* 0x000fe2000fffe13f */
[----:B0-----:R-:W-:Y:S01]  /*1790*/  IMAD R67, R4, -0x2, R67 ;  /* 0xfffffffe04437824 */ /* 0x001fe200078e0243 */
[----:B------:R-:W-:-:S02]  /*17a0*/  ULEA UR43, UR43, UR48, 0x3 ;  /* 0x000000302b2b7291 */ /* 0x000fc4000f8e183f */
[----:B------:R-:W-:Y:S02]  /*17b0*/  ULOP3.LUT UR49, UR4, 0x8, URZ, 0x3c, !UPT ;  /* 0x0000000804317892 */ /* 0x000fe4000f8e3c3f */
[----:B------:R-:W-:Y:S01]  /*17c0*/  ULOP3.LUT UR44, UR4, 0x18, URZ, 0x3c, !UPT ;  /* 0x00000018042c7892 */ /* 0x000fe2000f8e3c3f */
[----:B-1----:R-:W-:Y:S01]  /*17d0*/  VIADD R68, R68, 0xffffffff ;  /* 0xffffffff44447836 */ /* 0x002fe20000000000 */
[----:B------:R-:W-:Y:S02]  /*17e0*/  ULOP3.LUT UR45, UR5, 0x10000, URZ, 0xfc, !UPT ;  /* 0x00010000052d7892 */ /* 0x000fe4000f8efc3f */
[----:B------:R-:W-:Y:S01]  /*17f0*/  ULOP3.LUT UR46, UR6, 0x10000, URZ, 0xfc, !UPT ;  /* 0x00010000062e7892 */ /* 0x000fe2000f8efc3f */
[----:B---3--:R-:W-:-:S11]  /*1800*/  SHF.L.U64.HI R66, R12, 0x1, R0 ;  /* 0x000000010c427819 */ /* 0x008fd60000010200 */
.L_x_104:
[----:B------:R-:W-:-:S04]  /*1810*/  SHF.L.U32 R0, R75, 0x1f, RZ ;  /* 0x0000001f4b007819 */ /* 0x000fc800000006ff */
[----:B------:R-:W0:Y:S02]  /*1820*/  SYNCS.PHASECHK.TRANS64.TRYWAIT P0, [UR43+-0x8], R0 ;  /* 0xfffff800ff0075a7 */ /* 0x000e24000800016b */
[----:B01-345:R-:W-:Y:S05]  /*1830*/  @!P0 BRA `(.L_x_19) ;  /* 0x0000004800888947 */ /* 0x03bfea0003800000 */
.L_x_129:
[----:B------:R-:W-:Y:S02]  /*1840*/  ULDC UR4, c[0x0][0x28c] ;  /* 0x0000a30000047ab9 */ /* 0x000fe40000000800 */
[----:B------:R-:W-:-:S13]  /*1850*/  ISETP.LT.AND P0, PT, RZ, UR4, PT ;  /* 0x00000004ff007c0c */ /* 0x000fda000bf01270 */
[----:B------:R-:W-:Y:S05]  /*1860*/  @P0 BRA `(.L_x_20) ;  /* 0x0000000000400947 */ /* 0x000fea0003800000 */
[----:B0-----:R-:W-:Y:S01]  /*1870*/  MOV R0, 0x0 ;  /* 0x0000000000007802 */ /* 0x001fe20000000f00 */
[----:B------:R-:W-:Y:S01]  /*1880*/  ULDC.64 UR4, c[0x4][0x68] ;  /* 0x01001a0000047ab9 */ /* 0x000fe20000000a00 */
[----:B------:R-:W-:Y:S01]  /*1890*/  ULDC.64 UR6, c[0x4][0x8] ;  /* 0x0100020000067ab9 */ /* 0x000fe20000000a00 */
[----:B------:R-:W-:Y:S01]  /*18a0*/  IMAD.U32 R4, RZ, RZ, UR4 ;  /* 0x00000004ff047e24 */ /* 0x000fe2000f8e00ff */
[----:B------:R0:W1:Y:S01]  /*18b0*/  LDC.64 R14, c[0x4][R0] ;  /* 0x01000000000e7b82 */ /* 0x0000620000000a00 */
[----:B------:R-:W-:Y:S01]  /*18c0*/  IMAD.U32 R5, RZ, RZ, UR5 ;  /* 0x00000005ff057e24 */ /* 0x000fe2000f8e00ff */
[----:B------:R-:W-:Y:S01]  /*18d0*/  ULDC.64 UR4, c[0x4][0x70] ;  /* 0x01001c0000047ab9 */ /* 0x000fe20000000a00 */
[----:B------:R-:W-:Y:S02]  /*18e0*/  IMAD.U32 R10, RZ, RZ, UR6 ;  /* 0x00000006ff0a7e24 */ /* 0x000fe4000f8e00ff */
[----:B------:R-:W-:Y:S02]  /*18f0*/  IMAD.U32 R6, RZ, RZ, UR4 ;  /* 0x00000004ff067e24 */ /* 0x000fe4000f8e00ff */
[----:B------:R-:W-:-:S02]  /*1900*/  IMAD.U32 R7, RZ, RZ, UR5 ;  /* 0x00000005ff077e24 */ /* 0x000fc4000f8e00ff */
[----:B------:R-:W-:Y:S02]  /*1910*/  IMAD.U32 R11, RZ, RZ, UR7 ;  /* 0x00000007ff0b7e24 */ /* 0x000fe4000f8e00ff */
[----:B------:R-:W-:Y:S02]  /*1920*/  IMAD.MOV.U32 R8, RZ, RZ, 0x1e1 ;  /* 0x000001e1ff087424 */ /* 0x000fe400078e00ff */
[----:B------:R-:W-:Y:S02]  /*1930*/  IMAD.MOV.U32 R12, RZ, RZ, 0x1 ;  /* 0x00000001ff0c7424 */ /* 0x000fe400078e00ff */
[----:B0-----:R-:W-:-:S07]  /*1940*/  IMAD.MOV.U32 R13, RZ, RZ, RZ ;  /* 0x000000ffff0d7224 */ /* 0x001fce00078e00ff */
[----:B------:R-:W-:-:S07]  /*1950*/  LEPC R20, `(.L_x_20) ;  /* 0x000000001014794e */ /* 0x000fce0000000000 */
[----:B-1---5:R-:W-:Y:S05]  /*1960*/  CALL.ABS.NOINC R14 ;  /* 0x000000000e007343 */ /* 0x022fea0003c00000 */
.L_x_20:
[----:B------:R-:W-:-:S13]  /*1970*/  ISETP.NE.AND P0, PT, R74, 0x3, PT ;  /* 0x000000034a00780c */ /* 0x000fda0003f05270 */
[----:B------:R-:W-:Y:S05]  /*1980*/  @!P0 BRA `(.L_x_21) ;  /* 0x0000000000048947 */ /* 0x000fea0003800000 */
[----:B------:R-:W-:Y:S01]  /*1990*/  BPT.TRAP 0x1 ;  /* 0x000000040000795c */ /* 0x000fe20000300000 */
.L_x_21:
[----:B0-----:R-:W-:Y:S02]  /*19a0*/  IMAD.U32 R3, RZ, RZ, UR38 ;  /* 0x00000026ff037e24 */ /* 0x001fe4000f8e00ff */
[----:B------:R-:W-:-:S03]  /*19b0*/  IMAD.U32 R0, RZ, RZ, UR39 ;  /* 0x00000027ff007e24 */ /* 0x000fc6000f8e00ff */
[----:B------:R-:W-:Y:S02]  /*19c0*/  LEA R3, R3, UR41, 0x3 ;  /* 0x0000002903037c11 */ /* 0x000fe4000f8e18ff */
[----:B------:R-:W-:-:S04]  /*19d0*/  SHF.L.U32 R0, R0, 0x1f, RZ ;  /* 0x0000001f00007819 */ /* 0x000fc800000006ff */
[----:B------:R0:W1:Y:S01]  /*19e0*/  SYNCS.PHASECHK.TRANS64.TRYWAIT P1, [R3+URZ], R0 ;  /* 0x00000000030075a7 */ /* 0x000062000802017f */
[----:B------:R-:W-:Y:S05]  /*19f0*/  @!P0 BRA `(.L_x_22) ;  /* 0x0000000000048947 */ /* 0x000fea0003800000 */
[----:B------:R-:W-:Y:S01]  /*1a00*/  BPT.TRAP 0x1 ;  /* 0x000000040000795c */ /* 0x000fe20000300000 */
.L_x_22:
[----:B-1----:R-:W-:Y:S05]  /*1a10*/  @P1 BRA `(.L_x_23) ;  /* 0x0000000000081947 */ /* 0x002fea0003800000 */
[----:B------:R-:W1:Y:S02]  /*1a20*/  SYNCS.PHASECHK.TRANS64.TRYWAIT P1, [R3+URZ], R0 ;  /* 0x00000000030075a7 */ /* 0x000e64000802017f */
[----:B-1----:R-:W-:Y:S05]  /*1a30*/  @!P1 BRA `(.L_x_24) ;  /* 0x0000004800209947 */ /* 0x002fea0003800000 */
.L_x_23:
[----:B------:R-:W-:Y:S05]  /*1a40*/  WARPSYNC.ALL ;  /* 0x0000000000007948 */ /* 0x000fea0003800000 */
[----:B------:R-:W-:Y:S01]  /*1a50*/  ULEA UR8, UR38, UR45, 0xa ;  /* 0x0000002d26087291 */ /* 0x000fe2000f8e503f */
[----:B------:R-:W-:Y:S01]  /*1a60*/  WARPGROUP.ARRIVE ;  /* 0x00000000000079c5 */ /* 0x000fe20000000000 */
[----:B------:R-:W-:Y:S01]  /*1a70*/  ULEA UR9, UR38, UR46, 0xa ;  /* 0x0000002e26097291 */ /* 0x000fe2000f8e503f */
[----:B01----:R-:W-:Y:S01]  /*1a80*/  IMAD.U32 R0, RZ, RZ, UR42 ;  /* 0x0000002aff007e24 */ /* 0x003fe2000f8e00ff */
[----:B------:R-:W-:Y:S01]  /*1a90*/  UMOV UR5, 0x40000040 ;  /* 0x4000004000057882 */ /* 0x000fe20000000000 */
[----:B------:R-:W-:-:S02]  /*1aa0*/  UMOV UR7, 0x40000040 ;  /* 0x4000004000077882 */ /* 0x000fc40000000000 */
[----:B------:R-:W-:Y:S01]  /*1ab0*/  UMOV UR4, UR8 ;  /* 0x0000000800047c82 */ /* 0x000fe20008000000 */
[----:B------:R-:W-:Y:S01]  /*1ac0*/  ISETP.GE.AND P1, PT, R0, 0x1, PT ;  /* 0x000000010000780c */ /* 0x000fe20003f26270 */
[----:B------:R-:W-:Y:S02]  /*1ad0*/  UMOV UR6, UR9 ;  /* 0x0000000900067c82 */ /* 0x000fe40008000000 */
[----:B------:R-:W-:Y:S01]  /*1ae0*/  HGMMA.64x64x16.F32 R24, gdesc[UR4], RZ, !UPT, gsb0 ;  /* 0x00e00000041879f0 */ /* 0x000fe2000c0008ff */
[----:B------:R-:W-:Y:S02]  /*1af0*/  UIADD3 UR4, UR8, 0x2, URZ ;  /* 0x0000000208047890 */ /* 0x000fe4000fffe03f */
[----:B------:R-:W-:Y:S01]  /*1b00*/  UIADD3 UR6, UR9, 0x2, URZ ;  /* 0x0000000209067890 */ /* 0x000fe2000fffe03f */
[----:B------:R-:W-:Y:S01]  /*1b10*/  UMOV UR5, 0x40000040 ;  /* 0x4000004000057882 */ /* 0x000fe20000000000 */
[----:B------:R-:W-:Y:S01]  /*1b20*/  UMOV UR7, 0x40000040 ;  /* 0x4000004000077882 */ /* 0x000fe20000000000 */
[----:B------:R-:W-:-:S02]  /*1b30*/  WARPGROUP.DEPBAR.LE gsb0, 0x0 ;  /* 0x00008000000079c5 */ /* 0x000fc40000010000 */
[----:B------:R-:W-:-:S06]  /*1b40*/  WARPGROUP.ARRIVE ;  /* 0x00000000000079c5 */ /* 0x000fcc0000000000 */
[----:B------:R-:W-:Y:S01]  /*1b50*/  HGMMA.64x64x16.F32 R24, gdesc[UR4], R24, gsb0 ;  /* 0x00e00000041879f0 */ /* 0x000fe20008000818 */
[----:B------:R-:W-:Y:S02]  /*1b60*/  UIADD3 UR4, UR8, 0x4, URZ ;  /* 0x0000000408047890 */ /* 0x000fe4000fffe03f */
[----:B------:R-:W-:Y:S01]  /*1b70*/  UIADD3 UR6, UR9, 0x4, URZ ;  /* 0x0000000409067890 */ /* 0x000fe2000fffe03f */
[----:B------:R-:W-:Y:S01]  /*1b80*/  UMOV UR5, 0x40000040 ;  /* 0x4000004000057882 */ /* 0x000fe20000000000 */
[----:B------:R-:W-:Y:S01]  /*1b90*/  UMOV UR7, 0x40000040 ;  /* 0x4000004000077882 */ /* 0x000fe20000000000 */
[----:B------:R-:W-:Y:S02]  /*1ba0*/  WARPGROUP.DEPBAR.LE gsb0, 0x0 ;  /* 0x00008000000079c5 */ /* 0x000fe40000010000 */
        /* <DEDUP_REMOVED lines=36> */
[----:B------:R-:W-:Y:S03]  /*1df0*/  HGMMA.64x64x16.F32 R24, gdesc[UR4], R24, gsb0 ;  /* 0x00e00000041879f0 */ /* 0x000fe60008000818 */
[----:B------:R-:W-:Y:S02]  /*1e00*/  WARPGROUP.DEPBAR.LE gsb0, 0x0 ;  /* 0x00008000000079c5 */ /* 0x000fe40000010000 */
[----:B------:R-:W-:Y:S05]  /*1e10*/  @!P1 BRA `(.L_x_25) ;  /* 0x0000000400849947 */ /* 0x000fea0003800000 */
[----:B------:R-:W-:Y:S01]  /*1e20*/  UIADD3 UR8, UR38, 0x1, URZ ;  /* 0x0000000126087890 */ /* 0x000fe2000fffe03f */
[----:B------:R-:W-:Y:S02]  /*1e30*/  IMAD.U32 R0, RZ, RZ, UR42 ;  /* 0x0000002aff007e24 */ /* 0x000fe4000f8e00ff */
[----:B------:R-:W-:Y:S01]  /*1e40*/  IMAD.U32 R3, RZ, RZ, UR38 ;  /* 0x00000026ff037e24 */ /* 0x000fe2000f8e00ff */
[----:B------:R-:W-:-:S04]  /*1e50*/  UISETP.NE.AND UP0, UPT, UR8, 0x7, UPT ;  /* 0x000000070800788c */ /* 0x000fc8000bf05270 */
[----:B------:R-:W-:Y:S02]  /*1e60*/  USEL UR4, URZ, 0x1, UP0 ;  /* 0x000000013f047887 */ /* 0x000fe40008000000 */
[----:B------:R-:W-:Y:S02]  /*1e70*/  USEL UR8, UR8, URZ, UP0 ;  /* 0x0000003f08087287 */ /* 0x000fe40008000000 */
[----:B------:R-:W-:-:S06]  /*1e80*/  ULOP3.LUT UR4, UR39, UR4, URZ, 0x3c, !UPT ;  /* 0x0000000427047292 */ /* 0x000fcc000f8e3c3f */
[----:B------:R-:W-:-:S07]  /*1e90*/  IMAD.U32 R6, RZ, RZ, UR4 ;  /* 0x00000004ff067e24 */ /* 0x000fce000f8e00ff */
.L_x_32:
[----:B------:R-:W-:Y:S05]  /*1ea0*/  @!P0 BRA `(.L_x_26) ;  /* 0x0000000000048947 */ /* 0x000fea0003800000 */
[----:B------:R-:W-:Y:S01]  /*1eb0*/  BPT.TRAP 0x1 ;  /* 0x000000040000795c */ /* 0x000fe20000300000 */
.L_x_26:
[----:B------:R-:W-:Y:S01]  /*1ec0*/  ULEA UR4, UR8, UR41, 0x3 ;  /* 0x0000002908047291 */ /* 0x000fe2000f8e183f */
[----:B------:R-:W-:-:S08]  /*1ed0*/  SHF.L.U32 R4, R6, 0x1f, RZ ;  /* 0x0000001f06047819 */ /* 0x000fd000000006ff */
[----:B------:R0:W1:Y:S01]  /*1ee0*/  SYNCS.PHASECHK.TRANS64.TRYWAIT P1, [UR4], R4 ;  /* 0x00000004ff0075a7 */ /* 0x0000620008020144 */
[----:B------:R-:W-:Y:S05]  /*1ef0*/  @!P0 BRA `(.L_x_27) ;  /* 0x0000000000048947 */ /* 0x000fea0003800000 */
[----:B------:R-:W-:Y:S01]  /*1f00*/  BPT.TRAP 0x1 ;  /* 0x000000040000795c */ /* 0x000fe20000300000 */
.L_x_27:
[----:B-1----:R-:W-:Y:S05]  /*1f10*/  @P1 BRA `(.L_x_28) ;  /* 0x0000000000081947 */ /* 0x002fea0003800000 */
[----:B------:R-:W1:Y:S02]  /*1f20*/  SYNCS.PHASECHK.TRANS64.TRYWAIT P1, [UR4], R4 ;  /* 0x00000004ff0075a7 */ /* 0x000e640008020144 */
[----:B-1----:R-:W-:Y:S05]  /*1f30*/  @!P1 BRA `(.L_x_29) ;  /* 0x0000004000f49947 */ /* 0x002fea0003800000 */
.L_x_28:
[----:B------:R-:W-:Y:S01]  /*1f40*/  ULEA UR9, UR8, UR45, 0xa ;  /* 0x0000002d08097291 */ /* 0x000fe2000f8e503f */
[----:B------:R-:W-:Y:S01]  /*1f50*/  WARPGROUP.ARRIVE ;  /* 0x00000000000079c5 */ /* 0x000fe20000000000 */
[----:B------:R-:W-:Y:S01]  /*1f60*/  ULEA UR10, UR8, UR46, 0xa ;  /* 0x0000002e080a7291 */ /* 0x000fe2000f8e503f */
[----:B------:R-:W-:Y:S01]  /*1f70*/  UMOV UR5, 0x40000040 ;  /* 0x4000004000057882 */ /* 0x000fe20000000000 */
[----:B------:R-:W-:-:S03]  /*1f80*/  UMOV UR7, 0x40000040 ;  /* 0x4000004000077882 */ /* 0x000fc60000000000 */
[----:B------:R-:W-:Y:S02]  /*1f90*/  UMOV UR4, UR9 ;  /* 0x0000000900047c82 */ /* 0x000fe40008000000 */
[----:B------:R-:W-:Y:S02]  /*1fa0*/  UMOV UR6, UR10 ;  /* 0x0000000a00067c82 */ /* 0x000fe40008000000 */
[----:B------:R-:W-:Y:S01]  /*1fb0*/  HGMMA.64x64x16.F32 R24, gdesc[UR4], R24, gsb0 ;  /* 0x00e00000041879f0 */ /* 0x000fe20008000818 */
        /* <DEDUP_REMOVED lines=51> */
[----:B------:R-:W-:Y:S01]  /*22f0*/  BPT.TRAP 0x1 ;  /* 0x000000040000795c */ /* 0x000fe20000300000 */
.L_x_30:
[----:B------:R-:W-:-:S13]  /*2300*/  ISETP.NE.AND P1, PT, R71, RZ, PT ;  /* 0x000000ff4700720c */ /* 0x000fda0003f25270 */
[----:B01----:R-:W-:-:S05]  /*2310*/  @P1 LEA R4, R3, UR41, 0x3 ;  /* 0x0000002903041c11 */ /* 0x003fca000f8e18ff */
[----:B------:R-:W-:-:S05]  /*2320*/  @P1 VIADD R5, R4, 0x38 ;  /* 0x0000003804051836 */ /* 0x000fca0000000000 */
[----:B------:R-:W-:-:S04]  /*2330*/  @P1 PRMT R5, R56, 0x654, R5 ;  /* 0x0000065438051816 */ /* 0x000fc80000000005 */
[----:B------:R0:W-:Y:S01]  /*2340*/  @P1 SYNCS.ARRIVE.TRANS64.RED.A1T0 RZ, [R5+URZ], RZ ;  /* 0x000000ff05ff19a7 */ /* 0x0001e2000810043f */
[----:B------:R-:W-:-:S13]  /*2350*/  ISETP.GT.U32.AND P1, PT, R23, 0x1, PT ;  /* 0x000000011700780c */ /* 0x000fda0003f24070 */
[----:B0-----:R-:W-:Y:S05]  /*2360*/  @P1 BRA `(.L_x_31) ;  /* 0x0000000000041947 */ /* 0x001fea0003800000 */
[----:B------:R-:W-:Y:S01]  /*2370*/  BPT.TRAP 0x1 ;  /* 0x000000040000795c */ /* 0x000fe20000300000 */
.L_x_31:
[----:B------:R-:W-:Y:S01]  /*2380*/  UIADD3 UR8, UR8, 0x1, URZ ;  /* 0x0000000108087890 */ /* 0x000fe2000fffe03f */
[C---:B------:R-:W-:Y:S01]  /*2390*/  ISETP.GT.AND P2, PT, R0.reuse, 0x1, PT ;  /* 0x000000010000780c */ /* 0x040fe20003f44270 */
[----:B------:R-:W-:Y:S02]  /*23a0*/  VIADD R3, R3, 0x1 ;  /* 0x0000000103037836 */ /* 0x000fe40000000000 */
[----:B------:R-:W-:Y:S01]  /*23b0*/  UISETP.NE.AND UP0, UPT, UR8, 0x7, UPT ;  /* 0x000000070800788c */ /* 0x000fe2000bf05270 */
[----:B------:R-:W-:Y:S02]  /*23c0*/  VIADD R0, R0, 0xffffffff ;  /* 0xffffffff00007836 */ /* 0x000fe40000000000 */
[C---:B------:R-:W-:Y:S01]  /*23d0*/  ISETP.NE.AND P1, PT, R3.reuse, 0x7, PT ;  /* 0x000000070300780c */ /* 0x040fe20003f25270 */
[----:B------:R-:W-:Y:S02]  /*23e0*/  USEL UR4, URZ, 0x1, UP0 ;  /* 0x000000013f047887 */ /* 0x000fe40008000000 */
[----:B------:R-:W-:Y:S01]  /*23f0*/  USEL UR8, UR8, URZ, UP0 ;  /* 0x0000003f08087287 */ /* 0x000fe20008000000 */
[----:B------:R-:W-:-:S03]  /*2400*/  SEL R3, R3, RZ, P1 ;  /* 0x000000ff03037207 */ /* 0x000fc60000800000 */
[----:B------:R-:W-:Y:S01]  /*2410*/  LOP3.LUT R6, R6, UR4, RZ, 0x3c, !PT ;  /* 0x0000000406067c12 */ /* 0x000fe2000f8e3cff */
[----:B------:R-:W-:Y:S07]  /*2420*/  @P2 BRA `(.L_x_32) ;  /* 0xfffffff8009c2947 */ /* 0x000fee000383ffff */
.L_x_25:
[----:B------:R-:W0:Y:S01]  /*2430*/  LDC R0, c[0x0][0x28c] ;  /* 0x0000a300ff007b82 */ /* 0x000e220000000800 */
[----:B------:R-:W-:-:S04]  /*2440*/  IMAD.U32 R3, RZ, RZ, UR49 ;  /* 0x00000031ff037e24 */ /* 0x000fc8000f8e00ff */
[----:B------:R1:W-:Y:S01]  /*2450*/  SYNCS.ARRIVE.TRANS64.A1T0 RZ, [R3+UR48], RZ ;  /* 0x000000ff03ff79a7 */ /* 0x0003e20008100030 */
[----:B0-----:R-:W-:-:S13]  /*2460*/  ISETP.GE.AND P1, PT, R0, 0x1, PT ;  /* 0x000000010000780c */ /* 0x001fda0003f26270 */
[----:B-1----:R-:W-:Y:S05]  /*2470*/  @!P1 BRA `(.L_x_33) ;  /* 0x0000000000509947 */ /* 0x002fea0003800000 */
[----:B------:R-:W-:Y:S05]  /*2480*/  @!P0 BRA `(.L_x_34) ;  /* 0x0000000000048947 */ /* 0x000fea0003800000 */
[----:B------:R-:W-:Y:S01]  /*2490*/  BPT.TRAP 0x1 ;  /* 0x000000040000795c */ /* 0x000fe20000300000 */
.L_x_34:
[----:B------:R-:W-:Y:S01]  /*24a0*/  ISETP.NE.AND P1, PT, R71, RZ, PT ;  /* 0x000000ff4700720c */ /* 0x000fe20003f25270 */
[----:B------:R-:W-:Y:S01]  /*24b0*/  BSSY B0, `(.L_x_35) ;  /* 0x000000e000007945 */ /* 0x000fe20003800000 */
[----:B------:R-:W-:-:S11]  /*24c0*/  ISETP.GT.U32.AND P0, PT, R23, 0x1, PT ;  /* 0x000000011700780c */ /* 0x000fd60003f04070 */
[----:B------:R-:W-:Y:S05]  /*24d0*/  @!P1 BRA `(.L_x_36) ;  /* 0x00000000002c9947 */ /* 0x000fea0003800000 */
[----:B------:R-:W-:-:S04]  /*24e0*/  UIADD3 UR6, UR38, UR42, URZ ;  /* 0x0000002a26067290 */ /* 0x000fc8000fffe03f */
[----:B------:R-:W-:-:S04]  /*24f0*/  UIMAD.WIDE.U32 UR4, UR6, 0x24924925, URZ ;  /* 0x24924925060478a5 */ /* 0x000fc8000f8e003f */
[----:B------:R-:W-:-:S04]  /*2500*/  UIADD3 UR4, UR6, -UR5, URZ ;  /* 0x8000000506047290 */ /* 0x000fc8000fffe03f */
[----:B------:R-:W-:-:S04]  /*2510*/  ULEA.HI UR4, UR4, UR5, URZ, 0x1f ;  /* 0x0000000504047291 */ /* 0x000fc8000f8ff83f */
[----:B------:R-:W-:-:S04]  /*2520*/  USHF.R.U32.HI UR4, URZ, 0x2, UR4 ;  /* 0x000000023f047899 */ /* 0x000fc80008011604 */
[----:B------:R-:W-:-:S04]  /*2530*/  UIMAD UR4, UR4, -0x7, UR6 ;  /* 0xfffffff9040478a4 */ /* 0x000fc8000f8e0206 */
[----:B------:R-:W-:-:S04]  /*2540*/  ULEA UR4, UR4, UR41, 0x3 ;  /* 0x0000002904047291 */ /* 0x000fc8000f8e183f */
[----:B------:R-:W-:-:S06]  /*2550*/  UIADD3 UR4, UR4, 0x38, URZ ;  /* 0x0000003804047890 */ /* 0x000fcc000fffe03f */
[----:B------:R-:W-:-:S05]  /*2560*/  IMAD.U32 R3, RZ, RZ, UR4 ;  /* 0x00000004ff037e24 */ /* 0x000fca000f8e00ff */
[----:B------:R-:W-:-:S04]  /*2570*/  PRMT R0, R56, 0x654, R3 ;  /* 0x0000065438007816 */ /* 0x000fc80000000003 */
[----:B------:R0:W-:Y:S03]  /*2580*/  SYNCS.ARRIVE.TRANS64.RED.A1T0 RZ, [R0+URZ], RZ ;  /* 0x000000ff00ff79a7 */ /* 0x0001e6000810043f */
.L_x_36:
[----:B------:R-:W-:Y:S05]  /*2590*/  BSYNC B0 ;  /* 0x0000000000007941 */ /* 0x000fea0003800000 */
.L_x_35:
[----:B------:R-:W-:Y:S05]  /*25a0*/  @P0 BRA `(.L_x_33) ;  /* 0x0000000000040947 */ /* 0x000fea0003800000 */
[----:B------:R-:W-:Y:S01]  /*25b0*/  BPT.TRAP 0x1 ;  /* 0x000000040000795c */ /* 0x000fe20000300000 */
.L_x_33:
[----:B0-----:R-:W-:Y:S01]  /*25c0*/  SHF.L.U32 R0, R75, 0x1f, RZ ;  /* 0x0000001f4b007819 */ /* 0x001fe200000006ff */
[----:B------:R-:W-:Y:S01]  /*25d0*/  UISETP.GE.U32.AND UP1, UPT, UR47, 0x7, UPT ;  /* 0x000000072f00788c */ /* 0x000fe2000bf26070 */
[----:B------:R-:W-:Y:S01]  /*25e0*/  SHF.R.S32.HI R11, RZ, 0x1f, R19 ;  /* 0x0000001fff0b7819 */ /* 0x000fe20000011413 */
[----:B------:R-:W-:Y:S01]  /*25f0*/  UIADD3 UR38, UR38, UR47, URZ ;  /* 0x0000002f26267290 */ /* 0x000fe2000fffe03f */
[----:B------:R-:W0:Y:S03]  /*2600*/  SYNCS.PHASECHK.TRANS64.TRYWAIT P0, [UR43+0x8], R0 ;  /* 0x00000800ff0075a7 */ /* 0x000e26000800016b */
[----:B------:R-:W-:-:S04]  /*2610*/  UISETP.GT.U32.AND UP0, UPT, UR38, 0x6, UPT ;  /* 0x000000062600788c */ /* 0x000fc8000bf04070 */
[----:B------:R-:W-:Y:S02]  /*2620*/  UISETP.LT.U32.AND UP0, UPT, UR47, 0x7, UP0 ;  /* 0x000000072f00788c */ /* 0x000fe40008701070 */
[----:B------:R-:W-:Y:S02]  /*2630*/  @UP1 UIMAD.WIDE.U32 UR4, UR38, 0x24924925, URZ ;  /* 0x24924925260418a5 */ /* 0x000fe4000f8e003f */
[----:B------:R-:W-:Y:S02]  /*2640*/  USEL UR6, URZ, 0x1, !UP0 ;  /* 0x000000013f067887 */ /* 0x000fe4000c000000 */
[----:B------:R-:W-:Y:S02]  /*2650*/  @UP1 UIADD3 UR4, UR38, -UR5, URZ ;  /* 0x8000000526041290 */ /* 0x000fe4000fffe03f */
[----:B------:R-:W-:Y:S02]  /*2660*/  ULOP3.LUT UR39, UR39, UR6, URZ, 0x3c, !UPT ;  /* 0x0000000627277292 */ /* 0x000fe4000f8e3c3f */
[----:B------:R-:W-:-:S04]  /*2670*/  @UP1 ULEA.HI UR4, UR4, UR5, URZ, 0x1f ;  /* 0x0000000504041291 */ /* 0x000fc8000f8ff83f */
[----:B------:R-:W-:-:S04]  /*2680*/  @UP1 USHF.R.U32.HI UR4, URZ, 0x2, UR4 ;  /* 0x000000023f041899 */ /* 0x000fc80008011604 */
[----:B------:R-:W-:Y:S01]  /*2690*/  @UP1 ULOP3.LUT UR39, UR39, 0x1, UR4, 0x78, !UPT ;  /* 0x0000000127271892 */ /* 0x000fe2000f8e7804 */
[----:B0-----:R-:W-:Y:S11]  /*26a0*/  @!P0 BRA `(.L_x_37) ;  /* 0x0000003c00308947 */ /* 0x001ff60003800000 */
.L_x_130:
[----:B0-----:R-:W-:Y:S01]  /*26b0*/  IMAD.SHL.U32 R3, R22, 0x40, RZ ;  /* 0x0000004016037824 */ /* 0x001fe200078e00ff */
[----:B------:R-:W-:Y:S01]  /*26c0*/  ULDC UR6, c[0x0][0x284] ;  /* 0x0000a10000067ab9 */ /* 0x000fe20000000800 */
[----:B------:R-:W-:Y:S01]  /*26d0*/  IMAD.SHL.U32 R12, R18, 0x40, RZ ;  /* 0x00000040120c7824 */ /* 0x000fe200078e00ff */
[----:B------:R-:W-:Y:S01]  /*26e0*/  ULDC.64 UR4, c[0x0][0x5d0] ;  /* 0x0001740000047ab9 */ /* 0x000fe20000000a00 */
[----:B------:R-:W-:Y:S01]  /*26f0*/  IMAD.WIDE R20, R22, 0x40, R60 ;  /* 0x0000004016147825 */ /* 0x000fe200078e023c */
[----:B------:R-:W-:Y:S01]  /*2700*/  ISETP.GE.AND P0, PT, R3, UR6, PT ;  /* 0x0000000603007c0c */ /* 0x000fe2000bf06270 */
[----:B------:R-:W-:Y:S01]  /*2710*/  ULDC UR6, c[0x0][0x288] ;  /* 0x0000a20000067ab9 */ /* 0x000fe20000000800 */
[----:B------:R-:W-:Y:S01]  /*2720*/  SHF.R.S32.HI R13, RZ, 0x1f, R12 ;  /* 0x0000001fff0d7819 */ /* 0x000fe2000001140c */
[----:B------:R-:W-:Y:S01]  /*2730*/  IMAD R0, R11, UR4, RZ ;  /* 0x000000040b007c24 */ /* 0x000fe2000f8e02ff */
[----:B------:R-:W-:Y:S01]  /*2740*/  ISETP.GE.OR P0, PT, R12, UR6, P0 ;  /* 0x000000060c007c0c */ /* 0x000fe20008706670 */
[----:B------:R-:W-:-:S04]  /*2750*/  IMAD.WIDE.U32 R4, R19, UR4, R62 ;  /* 0x0000000413047c25 */ /* 0x000fc8000f8e003e */
[----:B------:R-:W-:Y:S01]  /*2760*/  IMAD R7, R19, UR5, R0 ;  /* 0x0000000513077c24 */ /* 0x000fe2000f8e0200 */
[----:B------:R-:W-:Y:S01]  /*2770*/  IADD3 R4, P1, R12, R4, RZ ;  /* 0x000000040c047210 */ /* 0x000fe20007f3e0ff */
[----:B------:R-:W-:Y:S02]  /*2780*/  ULDC.64 UR4, c[0x0][0x5c8] ;  /* 0x0001720000047ab9 */ /* 0x000fe40000000a00 */
[----:B------:R-:W-:Y:S01]  /*2790*/  IMAD R9, R21, UR4, RZ ;  /* 0x0000000415097c24 */ /* 0x000fe2000f8e02ff */
[----:B------:R-:W-:-:S03]  /*27a0*/  IADD3.X R5, R13, R5, R7, P1, !PT ;  /* 0x000000050d057210 */ /* 0x000fc60000ffe407 */
[C---:B------:R-:W-:Y:S02]  /*27b0*/  IMAD R9, R20.reuse, UR5, R9 ;  /* 0x0000000514097c24 */ /* 0x040fe4000f8e0209 */
[----:B------:R-:W-:Y:S01]  /*27c0*/  IMAD.WIDE.U32 R72, R20, UR4, R4 ;  /* 0x0000000414487c25 */ /* 0x000fe2000f8e0004 */
[----:B------:R-:W-:Y:S06]  /*27d0*/  @P0 BRA `(.L_x_38) ;  /* 0x0000002000540947 */ /* 0x000fec0003800000 */
[----:B-----5:R-:W-:Y:S01]  /*27e0*/  FSETP.NEU.AND P1, PT, R58, RZ, PT ;  /* 0x000000ff3a00720b */ /* 0x020fe20003f2d000 */
[----:B------:R-:W-:Y:S01]  /*27f0*/  IMAD.IADD R18, R67, 0x1, -R12 ;  /* 0x0000000143127824 */ /* 0x000fe200078e0a0c */
[----:B------:R-:W-:Y:S01]  /*2800*/  BSSY B0, `(.L_x_38) ;  /* 0x0000212000007945 */ /* 0x000fe20003800000 */
[----:B------:R-:W-:Y:S02]  /*2810*/  IMAD.IADD R0, R70, 0x1, -R3 ;  /* 0x0000000146007824 */ /* 0x000fe400078e0a03 */
[----:B------:R-:W-:Y:S01]  /*2820*/  IMAD.IADD R83, R73, 0x1, R9 ;  /* 0x0000000149537824 */ /* 0x000fe200078e0209 */
[----:B------:R-:W-:-:S04]  /*2830*/  ISETP.GT.AND P0, PT, R18, RZ, PT ;  /* 0x000000ff1200720c */ /* 0x000fc80003f04270 */
[----:B------:R-:W-:-:S03]  /*2840*/  ISETP.GT.AND P3, PT, R0, RZ, P0 ;  /* 0x000000ff0000720c */ /* 0x000fc60000764270 */
[----:B------:R-:W-:Y:S10]  /*2850*/  @!P1 BRA `(.L_x_39) ;  /* 0x0000001400d89947 */ /* 0x000ff40003800000 */
[----:B------:R-:W0:Y:S01]  /*2860*/  LDC.64 R76, c[0x0][0x5b8] ;  /* 0x00016e00ff4c7b82 */ /* 0x000e220000000a00 */
[----:B------:R-:W-:-:S07]  /*2870*/  ULDC.64 UR4, c[0x0][0x5c0] ;  /* 0x0001700000047ab9 */ /* 0x000fce0000000a00 */
[----:B------:R-:W1:Y:S08]  /*2880*/  LDC.64 R78, c[0x0][0x5b0] ;  /* 0x00016c00ff4e7b82 */ /* 0x000e700000000a00 */
[----:B------:R-:W2:Y:S01]  /*2890*/  LDC.64 R80, c[0x0][0x5a8] ;  /* 0x00016a00ff507b82 */ /* 0x000ea20000000a00 */
[-C--:B0-----:R-:W-:Y:S02]  /*28a0*/  IMAD R6, R11, R76.reuse, RZ ;  /* 0x0000004c0b067224 */ /* 0x081fe400078e02ff */
[----:B------:R-:W-:-:S04]  /*28b0*/  IMAD.WIDE.U32 R4, R19, R76, R62 ;  /* 0x0000004c13047225 */ /* 0x000fc800078e003e */
[----:B------:R-:W-:Y:S01]  /*28c0*/  IMAD R73, R19, R77, R6 ;  /* 0x0000004d13497224 */ /* 0x000fe200078e0206 */
[----:B------:R-:W-:Y:S01]  /*28d0*/  IADD3 R8, P1, R12, R4, RZ ;  /* 0x000000040c087210 */ /* 0x000fe20007f3e0ff */
[----:B-1----:R-:W-:-:S03]  /*28e0*/  IMAD R3, R21, R78, RZ ;  /* 0x0000004e15037224 */ /* 0x002fc600078e02ff */
[----:B------:R-:W-:Y:S01]  /*28f0*/  IADD3.X R9, R13, R5, R73, P1, !PT ;  /* 0x000000050d097210 */ /* 0x000fe20000ffe449 */
[C---:B------:R-:W-:Y:S02]  /*2900*/  IMAD R77, R20.reuse, R79, R3 ;  /* 0x0000004f144d7224 */ /* 0x040fe400078e0203 */
[----:B------:R-:W-:-:S04]  /*2910*/  IMAD.WIDE.U32 R4, R20, R78, R8 ;  /* 0x0000004e14047225 */ /* 0x000fc800078e0008 */
[----:B------:R-:W-:Y:S01]  /*2920*/  IMAD.IADD R3, R5, 0x1, R77 ;  /* 0x0000000105037824 */ /* 0x000fe200078e024d */
[----:B--2---:R-:W-:-:S04]  /*2930*/  LEA R10, P1, R4, R80, 0x1 ;  /* 0x00000050040a7211 */ /* 0x004fc800078208ff */
[----:B------:R-:W-:-:S05]  /*2940*/  LEA.HI.X R11, R4, R81, R3, 0x1, P1 ;  /* 0x00000051040b7211 */ /* 0x000fca00008f0c03 */
[----:B------:R0:W2:Y:S01]  /*2950*/  @P3 LDG.E.LTC128B.U16 R3, desc[UR36][R10.64] ;  /* 0x000000240a033981 */ /* 0x0000a2000c1e1520 */
[----:B------:R-:W-:Y:S01]  /*2960*/  IMAD.WIDE.U32 R4, R20, R78, R12 ;  /* 0x0000004e14047225 */ /* 0x000fe200078e000c */
[----:B------:R-:W-:Y:S02]  /*2970*/  BSSY B1, `(.L_x_40) ;  /* 0x0000014000017945 */ /* 0x000fe40003800000 */
[----:B------:R-:W-:-:S04]  /*2980*/  IADD3 R14, P1, R62, R4, RZ ;  /* 0x000000043e0e7210 */ /* 0x000fc80007f3e0ff */
[----:B------:R-:W-:Y:S01]  /*2990*/  IADD3.X R15, R63, R77, R5, P1, !PT ;  /* 0x0000004d3f0f7210 */ /* 0x000fe20000ffe405 */
[----:B0-----:R-:W-:Y:S01]  /*29a0*/  IMAD.SHL.U32 R10, R78, 0x8, RZ ;  /* 0x000000084e0a7824 */ /* 0x001fe200078e00ff */
[----:B------:R-:W-:Y:S02]  /*29b0*/  LEA R6, P1, R72, UR4, 0x1 ;  /* 0x0000000448067c11 */ /* 0x000fe4000f8208ff */
[----:B------:R-:W-:Y:S01]  /*29c0*/  SHF.L.U64.HI R11, R78, 0x3, R79 ;  /* 0x000000034e0b7819 */ /* 0x000fe2000001024f */
[----:B------:R-:W-:-:S04]  /*29d0*/  IMAD.WIDE.U32 R14, R19, R76, R14 ;  /* 0x0000004c130e7225 */ /* 0x000fc800078e000e */
[----:B------:R-:W-:Y:S01]  /*29e0*/  IMAD.IADD R5, R73, 0x1, R15 ;  /* 0x0000000149057824 */ /* 0x000fe200078e020f */
[----:B------:R-:W-:-:S04]  /*29f0*/  LEA R4, P4, R14, R80, 0x1 ;  /* 0x000000500e047211 */ /* 0x000fc800078808ff */
[----:B------:R-:W-:Y:S01]  /*2a00*/  LEA.HI.X R5, R14, R81, R5, 0x1, P4 ;  /* 0x000000510e057211 */ /* 0x000fe200020f0c05 */
[----:B--2---:R-:W-:-:S05]  /*2a10*/  HADD2.F32 R7, -RZ, R3.H0_H0 ;  /* 0x20000003ff077230 */ /* 0x004fca0000004100 */
[----:B------:R-:W-:-:S04]  /*2a20*/  FMUL R7, R7, R58 ;  /* 0x0000003a07077220 */ /* 0x000fc80000400000 */
[----:B------:R-:W-:Y:S01]  /*2a30*/  FFMA R24, R24, R57, R7 ;  /* 0x0000003918187223 */ /* 0x000fe20000000007 */
[----:B------:R-:W-:Y:S02]  /*2a40*/  LEA.HI.X R7, R72, UR5, R83, 0x1, P1 ;  /* 0x0000000548077c11 */ /* 0x000fe400088f0c53 */
[----:B------:R-:W-:Y:S02]  /*2a50*/  ISETP.GT.AND P1, PT, R18, 0x1, PT ;  /* 0x000000011200780c */ /* 0x000fe40003f24270 */
[----:B------:R-:W-:Y:S02]  /*2a60*/  F2FP.F16.F32.PACK_AB R24, RZ, R24 ;  /* 0x00000018ff18723e */ /* 0x000fe400000000ff */
[----:B------:R-:W-:-:S03]  /*2a70*/  ISETP.GT.AND P2, PT, R0, RZ, P1 ;  /* 0x000000ff0000720c */ /* 0x000fc60000f44270 */
[----:B------:R0:W-:Y:S10]  /*2a80*/  @P3 STG.E.U16 desc[UR36][R6.64], R24 ;  /* 0x0000001806003986 */ /* 0x0001f4000c101524 */
[----:B------:R-:W-:Y:S05]  /*2a90*/  @!P2 BRA `(.L_x_41) ;  /* 0x000000000004a947 */ /* 0x000fea0003800000 */
[----:B------:R1:W5:Y:S02]  /*2aa0*/  LDG.E.LTC128B.U16 R3, desc[UR36][R4.64+0x2] ;  /* 0x0000022404037981 */ /* 0x000364000c1e1520 */
.L_x_41:
[----:B------:R-:W-:Y:S05]  /*2ab0*/  BSYNC B1 ;  /* 0x0000000000017941 */ /* 0x000fea0003800000 */
.L_x_40:
[----:B-----5:R-:W-:Y:S01]  /*2ac0*/  HADD2.F32 R15, -RZ, R3.H0_H0 ;  /* 0x20000003ff0f7230 */ /* 0x020fe20000004100 */
[----:B------:R-:W-:Y:S01]  /*2ad0*/  ISETP.GT.AND P0, PT, R0, 0x8, P0 ;  /* 0x000000080000780c */ /* 0x000fe20000704270 */
[----:B------:R-:W-:Y:S01]  /*2ae0*/  IMAD.WIDE.U32 R10, R20, R78, R10 ;  /* 0x0000004e140a7225 */ /* 0x000fe200078e000a */
[----:B------:R-:W-:-:S03]  /*2af0*/  PRMT R20, R3, 0x7610, R20 ;  /* 0x0000761003147816 */ /* 0x000fc60000000014 */
[----:B------:R-:W-:Y:S01]  /*2b00*/  FMUL R14, R15, R58 ;  /* 0x0000003a0f0e7220 */ /* 0x000fe20000400000 */
[----:B------:R-:W-:Y:S01]  /*2b10*/  IMAD.IADD R77, R77, 0x1, R11 ;  /* 0x000000014d4d7824 */ /* 0x000fe200078e020b */
[----:B------:R-:W-:Y:S02]  /*2b20*/  IADD3 R8, P3, R8, R10, RZ ;  /* 0x0000000a08087210 */ /* 0x000fe40007f7e0ff */
[----:B------:R-:W-:-:S03]  /*2b30*/  FFMA R25, R25, R57, R14 ;  /* 0x0000003919197223 */ /* 0x000fc6000000000e */
[----:B------:R-:W-:Y:S01]  /*2b40*/  IMAD.X R9, R77, 0x1, R9, P3 ;  /* 0x000000014d097824 */ /* 0x000fe200018e0609 */
[C---:B------:R-:W-:Y:S02]  /*2b50*/  LEA R14, P3, R8.reuse, R80, 0x1 ;  /* 0x00000050080e7211 */ /* 0x040fe400078608ff */
[----:B------:R-:W-:Y:S02]  /*2b60*/  F2FP.F16.F32.PACK_AB R25, RZ, R25 ;  /* 0x00000019ff19723e */ /* 0x000fe400000000ff */
[----:B------:R-:W-:-:S03]  /*2b70*/  LEA.HI.X R15, R8, R81, R9, 0x1, P3 ;  /* 0x00000051080f7211 */ /* 0x000fc600018f0c09 */
[----:B------:R2:W-:Y:S04]  /*2b80*/  @P2 STG.E.U16 desc[UR36][R6.64+0x2], R25 ;  /* 0x0000021906002986 */ /* 0x0005e8000c101524 */
[----:B------:R-:W3:Y:S01]  /*2b90*/  @P0 LDG.E.LTC128B.U16 R20, desc[UR36][R14.64] ;  /* 0x000000240e140981 */ /* 0x000ee2000c1e1520 */
[----:B------:R-:W-:Y:S01]  /*2ba0*/  IADD3 R12, P2, P3, R62, R10, R12 ;  /* 0x0000000a3e0c7210 */ /* 0x000fe20007b5e00c */
[----:B------:R-:W-:Y:S01]  /*2bb0*/  BSSY B1, `(.L_x_42) ;  /* 0x0000011000017945 */ /* 0x000fe20003800000 */
[----:B------:R-:W-:Y:S02]  /*2bc0*/  SHF.L.U64.HI R11, R59, 0x1, R64 ;  /* 0x000000013b0b7819 */ /* 0x000fe40000010240 */
[----:B------:R-:W-:Y:S02]  /*2bd0*/  IADD3.X R13, R63, R77, R13, P2, P3 ;  /* 0x0000004d3f0d7210 */ /* 0x000fe400017e640d */
[----:B------:R-:W-:-:S02]  /*2be0*/  LEA R10, P2, R59, R6, 0x1 ;  /* 0x000000063b0a7211 */ /* 0x000fc400078408ff */
[----:B------:R-:W-:Y:S01]  /*2bf0*/  ISETP.GT.AND P1, PT, R0, 0x8, P1 ;  /* 0x000000080000780c */ /* 0x000fe20000f24270 */
[----:B------:R-:W-:-:S04]  /*2c00*/  IMAD.WIDE.U32 R12, R19, R76, R12 ;  /* 0x0000004c130c7225 */ /* 0x000fc800078e000c */
[----:B------:R-:W-:Y:S01]  /*2c10*/  IMAD.X R11, R11, 0x1, R7, P2 ;  /* 0x000000010b0b7824 */ /* 0x000fe200010e0607 */
[----:B------:R-:W-:Y:S01]  /*2c20*/  LEA R8, P3, R12, R80, 0x1 ;  /* 0x000000500c087211 */ /* 0x000fe200078608ff */
[----:B------:R-:W-:-:S05]  /*2c30*/  IMAD.IADD R9, R73, 0x1, R13 ;  /* 0x0000000149097824 */ /* 0x000fca00078e020d */
[----:B------:R-:W-:Y:S01]  /*2c40*/  LEA.HI.X R9, R12, R81, R9, 0x1, P3 ;  /* 0x000000510c097211 */ /* 0x000fe200018f0c09 */
[----:B---3--:R-:W-:-:S05]  /*2c50*/  HADD2.F32 R3, -RZ, R20.H0_H0 ;  /* 0x20000014ff037230 */ /* 0x008fca0000004100 */
[----:B------:R-:W-:-:S04]  /*2c60*/  FMUL R3, R3, R58 ;  /* 0x0000003a03037220 */ /* 0x000fc80000400000 */
[----:B------:R-:W-:-:S05]  /*2c70*/  FFMA R3, R26, R57, R3 ;  /* 0x000000391a037223 */ /* 0x000fca0000000003 */
[----:B------:R-:W-:-:S05]  /*2c80*/  F2FP.F16.F32.PACK_AB R3, RZ, R3 ;  /* 0x00000003ff03723e */ /* 0x000fca00000000ff */
[----:B------:R2:W-:Y:S01]  /*2c90*/  @P0 STG.E.U16 desc[UR36][R10.64], R3 ;  /* 0x000000030a000986 */ /* 0x0005e2000c101524 */
[----:B------:R-:W-:Y:S05]  /*2ca0*/  @!P1 BRA `(.L_x_43) ;  /* 0x0000000000049947 */ /* 0x000fea0003800000 */
[----:B------:R3:W5:Y:S02]  /*2cb0*/  LDG.E.LTC128B.U16 R20, desc[UR36][R8.64+0x2] ;  /* 0x0000022408147981 */ /* 0x000764000c1e1520 */
.L_x_43:
[----:B------:R-:W-:Y:S05]  /*2cc0*/  BSYNC B1 ;  /* 0x0000000000017941 */ /* 0x000fea0003800000 */
.L_x_42:
[----:B--2--5:R-:W-:Y:S01]  /*2cd0*/  HADD2.F32 R3, -RZ, R20.H0_H0 ;  /* 0x20000014ff037230 */ /* 0x024fe20000004100 */
[----:B------:R-:W-:Y:S01]  /*2ce0*/  ISETP.GT.AND P0, PT, R18, 0x8, PT ;  /* 0x000000081200780c */ /* 0x000fe20003f04270 */
[----:B------:R-:W-:Y:S03]  /*2cf0*/  BSSY B1, `(.L_x_44) ;  /* 0x0000008000017945 */ /* 0x000fe60003800000 */
[----:B------:R-:W-:Y:S01]  /*2d00*/  FMUL R12, R3, R58 ;  /* 0x0000003a030c7220 */ /* 0x000fe20000400000 */
[----:B------:R-:W-:-:S03]  /*2d10*/  ISETP.GT.AND P2, PT, R0, RZ, P0 ;  /* 0x000000ff0000720c */ /* 0x000fc60000744270 */
[----:B------:R-:W-:-:S05]  /*2d20*/  FFMA R12, R27, R57, R12 ;  /* 0x000000391b0c7223 */ /* 0x000fca000000000c */
[----:B------:R-:W-:-:S05]  /*2d30*/  F2FP.F16.F32.PACK_AB R12, RZ, R12 ;  /* 0x0000000cff0c723e */ /* 0x000fca00000000ff */
[----:B------:R2:W-:Y:S01]  /*2d40*/  @P1 STG.E.U16 desc[UR36][R10.64+0x2], R12 ;  /* 0x0000020c0a001986 */ /* 0x0005e2000c101524 */
[----:B------:R-:W-:Y:S05]  /*2d50*/  @!P2 BRA `(.L_x_45) ;  /* 0x000000000004a947 */ /* 0x000fea0003800000 */
[----:B------:R4:W5:Y:S02]  /*2d60*/  LDG.E.LTC128B.U16 R20, desc[UR36][R4.64+0x10] ;  /* 0x0000102404147981 */ /* 0x000964000c1e1520 */
.L_x_45:
[----:B------:R-:W-:Y:S05]  /*2d70*/  BSYNC B1 ;  /* 0x0000000000017941 */ /* 0x000fea0003800000 */
.L_x_44:
[----:B-----5:R-:W-:Y:S01]  /*2d80*/  HADD2.F32 R3, -RZ, R20.H0_H0 ;  /* 0x20000014ff037230 */ /* 0x020fe20000004100 */
        /* <DEDUP_REMOVED lines=9> */
.L_x_47:
[----:B------:R-:W-:Y:S05]  /*2e20*/  BSYNC B1 ;  /* 0x0000000000017941 */ /* 0x000fea0003800000 */
.L_x_46:
[----:B0----5:R-:W-:Y:S01]  /*2e30*/  HADD2.F32 R3, -RZ, R20.H0_H0 ;  /* 0x20000014ff037230 */ /* 0x021fe20000004100 */
[----:B------:R-:W-:Y:S01]  /*2e40*/  ISETP.GT.AND P0, PT, R0, 0x8, P0 ;  /* 0x000000080000780c */ /* 0x000fe20000704270 */
[----:B------:R-:W-:Y:S03]  /*2e50*/  BSSY B1, `(.L_x_48) ;  /* 0x0000007000017945 */ /* 0x000fe60003800000 */
[----:B--2---:R-:W-:-:S04]  /*2e60*/  FMUL R12, R3, R58 ;  /* 0x0000003a030c7220 */ /* 0x004fc80000400000 */
[----:B------:R-:W-:-:S05]  /*2e70*/  FFMA R12, R29, R57, R12 ;  /* 0x000000391d0c7223 */ /* 0x000fca000000000c */
[----:B------:R-:W-:-:S05]  /*2e80*/  F2FP.F16.F32.PACK_AB R12, RZ, R12 ;  /* 0x0000000cff0c723e */ /* 0x000fca00000000ff */
[----:B------:R0:W-:Y:S01]  /*2e90*/  @P3 STG.E.U16 desc[UR36][R6.64+0x12], R12 ;  /* 0x0000120c06003986 */ /* 0x0001e2000c101524 */
[----:B------:R-:W-:Y:S05]  /*2ea0*/  @!P0 BRA `(.L_x_49) ;  /* 0x0000000000048947 */ /* 0x000fea0003800000 */
[----:B------:R2:W5:Y:S02]  /*2eb0*/  LDG.E.LTC128B.U16 R20, desc[UR36][R8.64+0x10] ;  /* 0x0000102408147981 */ /* 0x000564000c1e1520 */
.L_x_49:
[----:B------:R-:W-:Y:S05]  /*2ec0*/  BSYNC B1 ;  /* 0x0000000000017941 */ /* 0x000fea0003800000 */
.L_x_48:
[----:B-----5:R-:W-:Y:S01]  /*2ed0*/  HADD2.F32 R3, -RZ, R20.H0_H0 ;  /* 0x20000014ff037230 */ /* 0x020fe20000004100 */
[----:B------:R-:W-:Y:S01]  /*2ee0*/  ISETP.GT.AND P1, PT, R0, 0x8, P1 ;  /* 0x000000080000780c */ /* 0x000fe20000f24270 */
[----:B------:R-:W-:Y:S03]  /*2ef0*/  BSSY B1, `(.L_x_50) ;  /* 0x0000007000017945 */ /* 0x000fe60003800000 */
[----:B------:R-:W-:-:S04]  /*2f00*/  FMUL R3, R3, R58 ;  /* 0x0000003a03037220 */ /* 0x000fc80000400000 */
[----:B------:R-:W-:-:S05]  /*2f10*/  FFMA R3, R30, R57, R3 ;  /* 0x000000391e037223 */ /* 0x000fca0000000003 */
[----:B------:R-:W-:-:S05]  /*2f20*/  F2FP.F16.F32.PACK_AB R3, RZ, R3 ;  /* 0x00000003ff03723e */ /* 0x000fca00000000ff */
[----:B------:R0:W-:Y:S01]  /*2f30*/  @P0 STG.E.U16 desc[UR36][R10.64+0x10], R3 ;  /* 0x000010030a000986 */ /* 0x0001e2000c101524 */
[----:B------:R-:W-:Y:S05]  /*2f40*/  @!P1 BRA `(.L_x_51) ;  /* 0x0000000000049947 */ /* 0x000fea0003800000 */
[----:B------:R0:W5:Y:S02]  /*2f50*/  LDG.E.LTC128B.U16 R20, desc[UR36][R8.64+0x12] ;  /* 0x0000122408147981 */ /* 0x000164000c1e1520 */
.L_x_51:
[----:B------:R-:W-:Y:S05]  /*2f60*/  BSYNC B1 ;  /* 0x0000000000017941 */ /* 0x000fea0003800000 */
.L_x_50:
[----:B0----5:R-:W-:Y:S01]  /*2f70*/  HADD2.F32 R3, -RZ, R20.H0_H0 ;  /* 0x20000014ff037230 */ /* 0x021fe20000004100 */
        /* <DEDUP_REMOVED lines=9> */
.L_x_53:
[----:B------:R-:W-:Y:S05]  /*3010*/  BSYNC B1 ;  /* 0x0000000000017941 */ /* 0x000fea0003800000 */
.L_x_52:
        /* <DEDUP_REMOVED lines=10> */
.L_x_55:
[----:B------:R-:W-:Y:S05]  /*30c0*/  BSYNC B1 ;  /* 0x0000000000017941 */ /* 0x000fea0003800000 */
.L_x_54:
[----:B0----5:R-:W-:Y:S01]  /*30d0*/  HADD2.F32 R3, -RZ, R20.H0_H0 ;  /* 0x20000014ff037230 */ /* 0x021fe20000004100 */
        /* <DEDUP_REMOVED lines=8> */
.L_x_57:
[----:B------:R-:W-:Y:S05]  /*3160*/  BSYNC B1 ;  /* 0x0000000000017941 */ /* 0x000fea0003800000 */
.L_x_56:
        /* <DEDUP_REMOVED lines=9> */
.L_x_59:
[----:B------:R-:W-:Y:S05]  /*3200*/  BSYNC B1 ;  /* 0x0000000000017941 */ /* 0x000fea0003800000 */
.L_x_58:
        /* <DEDUP_REMOVED lines=10> */
.L_x_61:
[----:B------:R-:W-:Y:S05]  /*32b0*/  BSYNC B1 ;  /* 0x0000000000017941 */ /* 0x000fea0003800000 */
.L_x_60:
        /* <DEDUP_REMOVED lines=10> */
.L_x_63:
[----:B------:R-:W-:Y:S05]  /*3360*/  BSYNC B1 ;  /* 0x0000000000017941 */ /* 0x000fea0003800000 */
.L_x_62:
        /* <DEDUP_REMOVED lines=9> */
.L_x_65:
[----:B------:R-:W-:Y:S05]  /*3400*/  BSYNC B1 ;  /* 0x0000000000017941 */ /* 0x000fea0003800000 */
.L_x_64:
        /* <DEDUP_REMOVED lines=9> */
.L_x_67:
[----:B------:R-:W-:Y:S05]  /*34a0*/  BSYNC B1 ;  /* 0x0000000000017941 */ /* 0x000fea0003800000 */
.L_x_66:
        /* <DEDUP_REMOVED lines=10> */
.L_x_69:
[----:B------:R-:W-:Y:S05]  /*3550*/  BSYNC B1 ;  /* 0x0000000000017941 */ /* 0x000fea0003800000 */
.L_x_68:
        /* <DEDUP_REMOVED lines=10> */
.L_x_71:
[----:B------:R-:W-:Y:S05]  /*3600*/  BSYNC B1 ;  /* 0x0000000000017941 */ /* 0x000fea0003800000 */
.L_x_70:
        /* <DEDUP_REMOVED lines=9> */
.L_x_73:
[----:B------:R-:W-:Y:S05]  /*36a0*/  BSYNC B1 ;  /* 0x0000000000017941 */ /* 0x000fea0003800000 */
.L_x_72:
        /* <DEDUP_REMOVED lines=9> */
.L_x_75:
[----:B------:R-:W-:Y:S05]  /*3740*/  BSYNC B1 ;  /* 0x0000000000017941 */ /* 0x000fea0003800000 */
.L_x_74:
        /* <DEDUP_REMOVED lines=10> */
.L_x_77:
[----:B------:R-:W-:Y:S05]  /*37f0*/  BSYNC B1 ;  /* 0x0000000000017941 */ /* 0x000fea0003800000 */
.L_x_76:
        /* <DEDUP_REMOVED lines=10> */
.L_x_79:
[----:B------:R-:W-:Y:S05]  /*38a0*/  BSYNC B1 ;  /* 0x0000000000017941 */ /* 0x000fea0003800000 */
.L_x_78:
        /* <DEDUP_REMOVED lines=9> */
.L_x_81:
[----:B------:R-:W-:Y:S05]  /*3940*/  BSYNC B1 ;  /* 0x0000000000017941 */ /* 0x000fea0003800000 */
.L_x_80:
        /* <DEDUP_REMOVED lines=9> */
.L_x_83:
[----:B------:R-:W-:Y:S05]  /*39e0*/  BSYNC B1 ;  /* 0x0000000000017941 */ /* 0x000fea0003800000 */
.L_x_82:
        /* <DEDUP_REMOVED lines=10> */
.L_x_85:
[----:B------:R-:W-:Y:S05]  /*3a90*/  BSYNC B1 ;  /* 0x0000000000017941 */ /* 0x000fea0003800000 */
.L_x_84:
        /* <DEDUP_REMOVED lines=10> */
.L_x_87:
[----:B------:R-:W-:Y:S05]  /*3b40*/  BSYNC B1 ;  /* 0x0000000000017941 */ /* 0x000fea0003800000 */
.L_x_86:
        /* <DEDUP_REMOVED lines=9> */
.L_x_89:
[----:B------:R-:W-:Y:S05]  /*3be0*/  BSYNC B1 ;  /* 0x0000000000017941 */ /* 0x000fea0003800000 */
.L_x_88:
        /* <DEDUP_REMOVED lines=9> */
.L_x_91:
[----:B------:R-:W-:Y:S05]  /*3c80*/  BSYNC B1 ;  /* 0x0000000000017941 */ /* 0x000fea0003800000 */
.L_x_90:
        /* <DEDUP_REMOVED lines=10> */
.L_x_93:
[----:B------:R-:W-:Y:S05]  /*3d30*/  BSYNC B1 ;  /* 0x0000000000017941 */ /* 0x000fea0003800000 */
.L_x_92:
        /* <DEDUP_REMOVED lines=10> */
.L_x_95:
[----:B------:R-:W-:Y:S05]  /*3de0*/  BSYNC B1 ;  /* 0x0000000000017941 */ /* 0x000fea0003800000 */
.L_x_94:
[----:B0----5:R-:W-:Y:S01]  /*3df0*/  HADD2.F32 R3, -RZ, R20.H0_H0 ;  /* 0x20000014ff037230 */ /* 0x021fe20000004100 */
[----:B------:R-:W-:Y:S01]  /*3e00*/  ISETP.GT.AND P0, PT, R0, 0x8, P0 ;  /* 0x000000080000780c */ /* 0x000fe20000704270 */
[----:B------:R-:W-:Y:S03]  /*3e10*/  BSSY B1, `(.L_x_96) ;  /* 0x0000007000017945 */ /* 0x000fe60003800000 */
[----:B-1--4-:R-:W-:-:S04]  /*3e20*/  FMUL R4, R3, R58 ;  /* 0x0000003a03047220 */ /* 0x012fc80000400000 */
[----:B------:R-:W-:-:S05]  /*3e30*/  FFMA R4, R53, R57, R4 ;  /* 0x0000003935047223 */ /* 0x000fca0000000004 */
[----:B------:R-:W-:-:S05]  /*3e40*/  F2FP.F16.F32.PACK_AB R4, RZ, R4 ;  /* 0x00000004ff04723e */ /* 0x000fca00000000ff */
[----:B------:R0:W-:Y:S01]  /*3e50*/  @P3 STG.E.U16 desc[UR36][R6.64+0x72], R4 ;  /* 0x0000720406003986 */ /* 0x0001e2000c101524 */
[----:B------:R-:W-:Y:S05]  /*3e60*/  @!P0 BRA `(.L_x_97) ;  /* 0x0000000000048947 */ /* 0x000fea0003800000 */
[----:B------:R1:W5:Y:S02]  /*3e70*/  LDG.E.LTC128B.U16 R20, desc[UR36][R8.64+0x70] ;  /* 0x0000702408147981 */ /* 0x000364000c1e1520 */
.L_x_97:
[----:B------:R-:W-:Y:S05]  /*3e80*/  BSYNC B1 ;  /* 0x0000000000017941 */ /* 0x000fea0003800000 */
.L_x_96:
[----:B-----5:R-:W-:Y:S01]  /*3e90*/  HADD2.F32 R3, -RZ, R20.H0_H0 ;  /* 0x20000014ff037230 */ /* 0x020fe20000004100 */
[----:B------:R-:W-:Y:S01]  /*3ea0*/  ISETP.GT.AND P1, PT, R0, 0x8, P1 ;  /* 0x000000080000780c */ /* 0x000fe20000f24270 */
[----:B0-----:R-:W-:Y:S01]  /*3eb0*/  @P0 IMAD.MOV.U32 R4, RZ, RZ, R10 ;  /* 0x000000ffff040224 */ /* 0x001fe200078e000a */
[----:B------:R-:W-:Y:S01]  /*3ec0*/  BSSY B1, `(.L_x_98) ;  /* 0x0000008000017945 */ /* 0x000fe20003800000 */
[----:B------:R-:W-:Y:S02]  /*3ed0*/  @P0 IMAD.MOV.U32 R5, RZ, RZ, R11 ;  /* 0x000000ffff050224 */ /* 0x000fe400078e000b */
[----:B------:R-:W-:-:S04]  /*3ee0*/  FMUL R3, R3, R58 ;  /* 0x0000003a03037220 */ /* 0x000fc80000400000 */
[----:B------:R-:W-:-:S05]  /*3ef0*/  FFMA R3, R54, R57, R3 ;  /* 0x0000003936037223 */ /* 0x000fca0000000003 */
[----:B------:R-:W-:-:S05]  /*3f00*/  F2FP.F16.F32.PACK_AB R3, RZ, R3 ;  /* 0x00000003ff03723e */ /* 0x000fca00000000ff */
[----:B------:R0:W-:Y:S01]  /*3f10*/  @P0 STG.E.U16 desc[UR36][R4.64+0x70], R3 ;  /* 0x0000700304000986 */ /* 0x0001e2000c101524 */
[----:B------:R-:W-:Y:S05]  /*3f20*/  @!P1 BRA `(.L_x_99) ;  /* 0x0000000000049947 */ /* 0x000fea0003800000 */
[----:B------:R4:W5:Y:S02]  /*3f30*/  LDG.E.LTC128B.U16 R20, desc[UR36][R8.64+0x72] ;  /* 0x0000722408147981 */ /* 0x000964000c1e1520 */
.L_x_99:
[----:B------:R-:W-:Y:S05]  /*3f40*/  BSYNC B1 ;  /* 0x0000000000017941 */ /* 0x000fea0003800000 */
.L_x_98:
[----:B------:R-:W-:Y:S05]  /*3f50*/  @!P1 BRA `(.L_x_100) ;  /* 0x0000000800709947 */ /* 0x000fea0003800000 */
[----:B0----5:R-:W-:-:S05]  /*3f60*/  HADD2.F32 R3, -RZ, R20.H0_H0 ;  /* 0x20000014ff037230 */ /* 0x021fca0000004100 */
[----:B------:R-:W-:-:S04]  /*3f70*/  FMUL R0, R3, R58 ;  /* 0x0000003a03007220 */ /* 0x000fc80000400000 */
[----:B------:R-:W-:-:S05]  /*3f80*/  FFMA R0, R55, R57, R0 ;  /* 0x0000003937007223 */ /* 0x000fca0000000000 */
[----:B------:R-:W-:-:S05]  /*3f90*/  F2FP.F16.F32.PACK_AB R0, RZ, R0 ;  /* 0x00000000ff00723e */ /* 0x000fca00000000ff */
[----:B------:R0:W-:Y:S01]  /*3fa0*/  STG.E.U16 desc[UR36][R10.64+0x72], R0 ;  /* 0x000072000a007986 */ /* 0x0001e2000c101524 */
[----:B------:R-:W-:Y:S05]  /*3fb0*/  BRA `(.L_x_100) ;  /* 0x0000000800587947 */ /* 0x000fea0003800000 */
.L_x_39:
[----:B------:R-:W-:Y:S01]  /*3fc0*/  ISETP.GT.AND P2, PT, R18, 0x1, PT ;  /* 0x000000011200780c */ /* 0x000fe20003f44270 */
[----:B------:R-:W-:Y:S01]  /*3fd0*/  ULDC.64 UR4, c[0x0][0x5c0] ;  /* 0x0001700000047ab9 */ /* 0x000fe20000000a00 */
[-C--:B------:R-:W-:Y:S01]  /*3fe0*/  FMUL R24, R24, R57.reuse ;  /* 0x0000003918187220 */ /* 0x080fe20000400000 */
[-C--:B------:R-:W-:Y:S01]  /*3ff0*/  FMUL R25, R25, R57.reuse ;  /* 0x0000003919197220 */ /* 0x080fe20000400000 */
[----:B------:R-:W-:Y:S01]  /*4000*/  ISETP.GT.AND P1, PT, R0, RZ, P2 ;  /* 0x000000ff0000720c */ /* 0x000fe20001724270 */
[-C--:B------:R-:W-:Y:S01]  /*4010*/  FMUL R26, R26, R57.reuse ;  /* 0x000000391a1a7220 */ /* 0x080fe20000400000 */
[----:B------:R-:W-:Y:S01]  /*4020*/  LEA R4, P4, R72, UR4, 0x1 ;  /* 0x0000000448047c11 */ /* 0x000fe2000f8808ff */
[-C--:B------:R-:W-:Y:S01]  /*4030*/  FMUL R27, R27, R57.reuse ;  /* 0x000000391b1b7220 */ /* 0x080fe20000400000 */
[----:B------:R-:W-:Y:S01]  /*4040*/  F2FP.F16.F32.PACK_AB R24, RZ, R24 ;  /* 0x00000018ff18723e */ /* 0x000fe200000000ff */
[-C--:B------:R-:W-:Y:S01]  /*4050*/  FMUL R28, R28, R57.reuse ;  /* 0x000000391c1c7220 */ /* 0x080fe20000400000 */
[----:B------:R-:W-:Y:S01]  /*4060*/  LEA.HI.X R5, R72, UR5, R83, 0x1, P4 ;  /* 0x0000000548057c11 */ /* 0x000fe2000a0f0c53 */
[----:B------:R-:W-:Y:S01]  /*4070*/  FMUL R29, R29, R57 ;  /* 0x000000391d1d7220 */ /* 0x000fe20000400000 */
[----:B------:R-:W-:Y:S01]  /*4080*/  F2FP.F16.F32.PACK_AB R25, RZ, R25 ;  /* 0x00000019ff19723e */ /* 0x000fe200000000ff */
[-C--:B------:R-:W-:Y:S01]  /*4090*/  FMUL R30, R30, R57.reuse ;  /* 0x000000391e1e7220 */ /* 0x080fe20000400000 */
[C---:B------:R-:W-:Y:S01]  /*40a0*/  ISETP.GT.AND P2, PT, R0.reuse, 0x8, P2 ;  /* 0x000000080000780c */ /* 0x040fe20001744270 */
[----:B------:R-:W-:Y:S01]  /*40b0*/  @P3 STG.E.U16 desc[UR36][R4.64], R24 ;  /* 0x0000001804003986 */ /* 0x000fe2000c101524 */
[----:B------:R-:W-:Y:S01]  /*40c0*/  SHF.L.U64.HI R3, R59, 0x1, R64 ;  /* 0x000000013b037819 */ /* 0x000fe20000010240 */
[-C--:B------:R-:W-:Y:S01]  /*40d0*/  FMUL R31, R31, R57.reuse ;  /* 0x000000391f1f7220 */ /* 0x080fe20000400000 */
[----:B------:R-:W-:Y:S01]  /*40e0*/  LEA R6, P3, R59, R4, 0x1 ;  /* 0x000000043b067211 */ /* 0x000fe200078608ff */
[----:B------:R-:W-:Y:S01]  /*40f0*/  @P1 STG.E.U16 desc[UR36][R4.64+0x2], R25 ;  /* 0x0000021904001986 */ /* 0x000fe2000c101524 */
[----:B------:R-:W-:Y:S01]  /*4100*/  ISETP.GT.AND P1, PT, R0, 0x8, P0 ;  /* 0x000000080000780c */ /* 0x000fe20000724270 */
[----:B------:R-:W-:Y:S01]  /*4110*/  FMUL R32, R32, R57 ;  /* 0x0000003920207220 */ /* 0x000fe20000400000 */
[----:B------:R-:W-:Y:S01]  /*4120*/  F2FP.F16.F32.PACK_AB R26, RZ, R26 ;  /* 0x0000001aff1a723e */ /* 0x000fe200000000ff */
[----:B------:R-:W-:Y:S01]  /*4130*/  IMAD.X R7, R3, 0x1, R5, P3 ;  /* 0x0000000103077824 */ /* 0x000fe200018e0605 */
[----:B------:R-:W-:Y:S01]  /*4140*/  F2FP.F16.F32.PACK_AB R27, RZ, R27 ;  /* 0x0000001bff1b723e */ /* 0x000fe200000000ff */
[-C--:B------:R-:W-:Y:S01]  /*4150*/  FMUL R33, R33, R57.reuse ;  /* 0x0000003921217220 */ /* 0x080fe20000400000 */
[----:B------:R-:W-:Y:S01]  /*4160*/  ISETP.GT.AND P0, PT, R18, 0x8, PT ;  /* 0x000000081200780c */ /* 0x000fe20003f04270 */
[-C--:B------:R-:W-:Y:S01]  /*4170*/  FMUL R34, R34, R57.reuse ;  /* 0x0000003922227220 */ /* 0x080fe20000400000 */
[----:B------:R-:W-:Y:S01]  /*4180*/  F2FP.F16.F32.PACK_AB R28, RZ, R28 ;  /* 0x0000001cff1c723e */ /* 0x000fe200000000ff */
[-C--:B------:R-:W-:Y:S01]  /*4190*/  FMUL R35, R35, R57.reuse ;  /* 0x0000003923237220 */ /* 0x080fe20000400000 */
[----:B------:R-:W-:Y:S01]  /*41a0*/  ISETP.GT.AND P4, PT, R0, RZ, P0 ;  /* 0x000000ff0000720c */ /* 0x000fe20000784270 */
[----:B------:R-:W-:Y:S01]  /*41b0*/  FMUL R36, R36, R57 ;  /* 0x0000003924247220 */ /* 0x000fe20000400000 */
[----:B------:R-:W-:Y:S01]  /*41c0*/  F2FP.F16.F32.PACK_AB R29, RZ, R29 ;  /* 0x0000001dff1d723e */ /* 0x000fe200000000ff */
[----:B------:R-:W-:Y:S01]  /*41d0*/  @P1 STG.E.U16 desc[UR36][R6.64], R26 ;  /* 0x0000001a06001986 */ /* 0x000fe2000c101524 */
[----:B------:R-:W-:Y:S01]  /*41e0*/  ISETP.GT.AND P1, PT, R0, 0x8, P0 ;  /* 0x000000080000780c */ /* 0x000fe20000724270 */
[-C--:B------:R-:W-:Y:S01]  /*41f0*/  FMUL R37, R37, R57.reuse ;  /* 0x0000003925257220 */ /* 0x080fe20000400000 */
[C---:B------:R-:W-:Y:S01]  /*4200*/  ISETP.GT.AND P0, PT, R18.reuse, 0x10, PT ;  /* 0x000000101200780c */ /* 0x040fe20003f04270 */
[----:B------:R-:W-:Y:S01]  /*4210*/  @P2 STG.E.U16 desc[UR36][R6.64+0x2], R27 ;  /* 0x0000021b06002986 */ /* 0x000fe2000c101524 */
[----:B------:R-:W-:Y:S01]  /*4220*/  ISETP.GT.AND P2, PT, R18, 0x9, PT ;  /* 0x000000091200780c */ /* 0x000fe20003f44270 */
[-C--:B------:R-:W-:Y:S01]  /*4230*/  FMUL R38, R38, R57.reuse ;  /* 0x0000003926267220 */ /* 0x080fe20000400000 */
[----:B------:R-:W-:Y:S01]  /*4240*/  F2FP.F16.F32.PACK_AB R30, RZ, R30 ;  /* 0x0000001eff1e723e */ /* 0x000fe200000000ff */
[-C--:B------:R-:W-:Y:S01]  /*4250*/  FMUL R39, R39, R57.reuse ;  /* 0x0000003927277220 */ /* 0x080fe20000400000 */
[C---:B------:R-:W-:Y:S01]  /*4260*/  ISETP.GT.AND P3, PT, R0.reuse, RZ, P2 ;  /* 0x000000ff0000720c */ /* 0x040fe20001764270 */
[----:B------:R-:W-:Y:S01]  /*4270*/  @P4 STG.E.U16 desc[UR36][R4.64+0x10], R28 ;  /* 0x0000101c04004986 */ /* 0x000fe2000c101524 */
[----:B------:R-:W-:Y:S01]  /*4280*/  ISETP.GT.AND P2, PT, R0, 0x8, P2 ;  /* 0x000000080000780c */ /* 0x000fe20001744270 */
[----:B------:R-:W-:Y:S01]  /*4290*/  FMUL R40, R40, R57 ;  /* 0x0000003928287220 */ /* 0x000fe20000400000 */
[----:B------:R-:W-:Y:S01]  /*42a0*/  F2FP.F16.F32.PACK_AB R31, RZ, R31 ;  /* 0x0000001fff1f723e */ /* 0x000fe200000000ff */
[-C--:B------:R-:W-:Y:S01]  /*42b0*/  FMUL R41, R41, R57.reuse ;  /* 0x0000003929297220 */ /* 0x080fe20000400000 */
[----:B------:R-:W-:Y:S01]  /*42c0*/  ISETP.GT.AND P4, PT, R0, RZ, P0 ;  /* 0x000000ff0000720c */ /* 0x000fe20000784270 */
[-C--:B------:R-:W-:Y:S01]  /*42d0*/  FMUL R42, R42, R57.reuse ;  /* 0x000000392a2a7220 */ /* 0x080fe20000400000 */
[----:B------:R-:W-:Y:S01]  /*42e0*/  F2FP.F16.F32.PACK_AB R32, RZ, R32 ;  /* 0x00000020ff20723e */ /* 0x000fe200000000ff */
[----:B------:R-:W-:Y:S01]  /*42f0*/  FMUL R43, R43, R57 ;  /* 0x000000392b2b7220 */ /* 0x000fe20000400000 */
[----:B------:R-:W-:Y:S01]  /*4300*/  F2FP.F16.F32.PACK_AB R33, RZ, R33 ;  /* 0x00000021ff21723e */ /* 0x000fe200000000ff */
[-C--:B------:R-:W-:Y:S01]  /*4310*/  FMUL R44, R44, R57.reuse ;  /* 0x000000392c2c7220 */ /* 0x080fe20000400000 */
[----:B------:R-:W-:Y:S01]  /*4320*/  F2FP.F16.F32.PACK_AB R34, RZ, R34 ;  /* 0x00000022ff22723e */ /* 0x000fe200000000ff */
[----:B------:R-:W-:Y:S01]  /*4330*/  @P3 STG.E.U16 desc[UR36][R4.64+0x12], R29 ;  /* 0x0000121d04003986 */ /* 0x000fe2000c101524 */
[----:B------:R-:W-:Y:S01]  /*4340*/  ISETP.GT.AND P3, PT, R18, 0x11, PT ;  /* 0x000000111200780c */ /* 0x000fe20003f64270 */
[----:B------:R-:W-:Y:S01]  /*4350*/  FMUL R45, R45, R57 ;  /* 0x000000392d2d7220 */ /* 0x000fe20000400000 */
[----:B------:R-:W-:Y:S01]  /*4360*/  F2FP.F16.F32.PACK_AB R35, RZ, R35 ;  /* 0x00000023ff23723e */ /* 0x000fe200000000ff */
[----:B------:R-:W-:Y:S01]  /*4370*/  @P1 STG.E.U16 desc[UR36][R6.64+0x10], R30 ;  /* 0x0000101e06001986 */ /* 0x000fe2000c101524 */
[----:B------:R-:W-:Y:S01]  /*4380*/  ISETP.GT.AND P1, PT, R0, 0x8, P0 ;  /* 0x000000080000780c */ /* 0x000fe20000724270 */
[-C--:B------:R-:W-:Y:S01]  /*4390*/  FMUL R46, R46, R57.reuse ;  /* 0x000000392e2e7220 */ /* 0x080fe20000400000 */
[----:B------:R-:W-:Y:S01]  /*43a0*/  ISETP.GT.AND P0, PT, R18, 0x18, PT ;  /* 0x000000181200780c */ /* 0x000fe20003f04270 */
[----:B------:R-:W-:Y:S01]  /*43b0*/  @P2 STG.E.U16 desc[UR36][R6.64+0x12], R31 ;  /* 0x0000121f06002986 */ /* 0x000fe2000c101524 */
[C---:B------:R-:W-:Y:S01]  /*43c0*/  ISETP.GT.AND P2, PT, R0.reuse, RZ, P3 ;  /* 0x000000ff0000720c */ /* 0x040fe20001f44270 */
[-C--:B------:R-:W-:Y:S01]  /*43d0*/  FMUL R47, R47, R57.reuse ;  /* 0x000000392f2f7220 */ /* 0x080fe20000400000 */
[C---:B------:R-:W-:Y:S01]  /*43e0*/  ISETP.GT.AND P3, PT, R0.reuse, 0x8, P3 ;  /* 0x000000080000780c */ /* 0x040fe20001f64270 */
[----:B------:R-:W-:Y:S01]  /*43f0*/  @P4 STG.E.U16 desc[UR36][R4.64+0x20], R32 ;  /* 0x0000202004004986 */ /* 0x000fe2000c101524 */
[----:B------:R-:W-:Y:S01]  /*4400*/  ISETP.GT.AND P4, PT, R0, RZ, P0 ;  /* 0x000000ff0000720c */ /* 0x000fe20000784270 */
[-C--:B------:R-:W-:Y:S01]  /*4410*/  FMUL R48, R48, R57.reuse ;  /* 0x0000003930307220 */ /* 0x080fe20000400000 */
[----:B------:R-:W-:Y:S01]  /*4420*/  F2FP.F16.F32.PACK_AB R36, RZ, R36 ;  /* 0x00000024ff24723e */ /* 0x000fe200000000ff */
[----:B------:R-:W-:Y:S01]  /*4430*/  FMUL R49, R49, R57 ;  /* 0x0000003931317220 */ /* 0x000fe20000400000 */
[----:B------:R-:W-:Y:S01]  /*4440*/  F2FP.F16.F32.PACK_AB R37, RZ, R37 ;  /* 0x00000025ff25723e */ /* 0x000fe200000000ff */
[-C--:B------:R-:W-:Y:S01]  /*4450*/  FMUL R50, R50, R57.reuse ;  /* 0x0000003932327220 */ /* 0x080fe20000400000 */
[----:B------:R-:W-:Y:S01]  /*4460*/  F2FP.F16.F32.PACK_AB R38, RZ, R38 ;  /* 0x00000026ff26723e */ /* 0x000fe200000000ff */
[----:B------:R-:W-:Y:S01]  /*4470*/  FMUL R51, R51, R57 ;  /* 0x0000003933337220 */ /* 0x000fe20000400000 */
[----:B------:R-:W-:Y:S01]  /*4480*/  F2FP.F16.F32.PACK_AB R39, RZ, R39 ;  /* 0x00000027ff27723e */ /* 0x000fe200000000ff */
[----:B------:R-:W-:Y:S01]  /*4490*/  @P2 STG.E.U16 desc[UR36][R4.64+0x22], R33 ;  /* 0x0000222104002986 */ /* 0x000fe2000c101524 */
[----:B------:R-:W-:Y:S01]  /*44a0*/  F2FP.F16.F32.PACK_AB R40, RZ, R40 ;  /* 0x00000028ff28723e */ /* 0x000fe200000000ff */
        /* <DEDUP_REMOVED lines=10> */
[----:B------:R-:W-:Y:S01]  /*4550*/  @P4 STG.E.U16 desc[UR36][R4.64+0x30], R36 ;  /* 0x0000302404004986 */ /* 0x000fe2000c101524 */
[C---:B------:R-:W-:Y:S01]  /*4560*/  ISETP.GT.AND P2, PT, R0.reuse, RZ, P3 ;  /* 0x000000ff0000720c */ /* 0x040fe20001f44270 */
[----:B------:R-:W-:Y:S01]  /*4570*/  FMUL R55, R55, R57 ;  /* 0x0000003937377220 */ /* 0x000fe20000400000 */
[----:B------:R-:W-:-:S02]  /*4580*/  ISETP.GT.AND P4, PT, R0, 0x8, P3 ;  /* 0x000000080000780c */ /* 0x000fc40001f84270 */
[C---:B------:R-:W-:Y:S02]  /*4590*/  ISETP.GT.AND P3, PT, R0.reuse, RZ, P0 ;  /* 0x000000ff0000720c */ /* 0x040fe40000764270 */
[----:B------:R-:W-:Y:S02]  /*45a0*/  ISETP.GT.AND P0, PT, R0, 0x8, P0 ;  /* 0x000000080000780c */ /* 0x000fe40000704270 */
[----:B------:R-:W-:Y:S02]  /*45b0*/  F2FP.F16.F32.PACK_AB R43, RZ, R43 ;  /* 0x0000002bff2b723e */ /* 0x000fe400000000ff */
[----:B------:R-:W-:Y:S02]  /*45c0*/  F2FP.F16.F32.PACK_AB R44, RZ, R44 ;  /* 0x0000002cff2c723e */ /* 0x000fe400000000ff */
[----:B------:R-:W-:Y:S01]  /*45d0*/  F2FP.F16.F32.PACK_AB R45, RZ, R45 ;  /* 0x0000002dff2d723e */ /* 0x000fe200000000ff */
[----:B------:R-:W-:Y:S01]  /*45e0*/  @P2 STG.E.U16 desc[UR36][R4.64+0x32], R37 ;  /* 0x0000322504002986 */ /* 0x000fe2000c101524 */
[----:B------:R-:W-:-:S02]  /*45f0*/  F2FP.F16.F32.PACK_AB R46, RZ, R46 ;  /* 0x0000002eff2e723e */ /* 0x000fc400000000ff */
[----:B------:R-:W-:Y:S01]  /*4600*/  F2FP.F16.F32.PACK_AB R47, RZ, R47 ;  /* 0x0000002fff2f723e */ /* 0x000fe200000000ff */
[----:B------:R-:W-:Y:S01]  /*4610*/  @P1 STG.E.U16 desc[UR36][R6.64+0x30], R38 ;  /* 0x0000302606001986 */ /* 0x000fe2000c101524 */
[C---:B------:R-:W-:Y:S02]  /*4620*/  ISETP.GT.AND P1, PT, R18.reuse, 0x28, PT ;  /* 0x000000281200780c */ /* 0x040fe40003f24270 */
[----:B------:R-:W-:Y:S01]  /*4630*/  F2FP.F16.F32.PACK_AB R48, RZ, R48 ;  /* 0x00000030ff30723e */ /* 0x000fe200000000ff */
[----:B------:R-:W-:Y:S01]  /*4640*/  @P4 STG.E.U16 desc[UR36][R6.64+0x32], R39 ;  /* 0x0000322706004986 */ /* 0x000fe2000c101524 */
[----:B------:R-:W-:Y:S02]  /*4650*/  ISETP.GT.AND P4, PT, R18, 0x21, PT ;  /* 0x000000211200780c */ /* 0x000fe40003f84270 */
[----:B------:R-:W-:Y:S01]  /*4660*/  F2FP.F16.F32.PACK_AB R49, RZ, R49 ;  /* 0x00000031ff31723e */ /* 0x000fe200000000ff */
[----:B------:R-:W-:Y:S01]  /*4670*/  @P3 STG.E.U16 desc[UR36][R4.64+0x40], R40 ;  /* 0x0000402804003986 */ /* 0x000fe2000c101524 */
[----:B------:R-:W-:-:S02]  /*4680*/  ISETP.GT.AND P2, PT, R0, RZ, P4 ;  /* 0x000000ff0000720c */ /* 0x000fc40002744270 */
[C---:B------:R-:W-:Y:S02]  /*4690*/  ISETP.GT.AND P4, PT, R0.reuse, 0x8, P4 ;  /* 0x000000080000780c */ /* 0x040fe40002784270 */
        /* <DEDUP_REMOVED lines=9> */
[----:B------:R-:W-:Y:S02]  /*4730*/  ISETP.GT.AND P0, PT, R18, 0x29, PT ;  /* 0x000000291200780c */ /* 0x000fe40003f04270 */
[----:B------:R-:W-:Y:S01]  /*4740*/  F2FP.F16.F32.PACK_AB R55, RZ, R55 ;  /* 0x00000037ff37723e */ /* 0x000fe200000000ff */
[----:B------:R-:W-:Y:S01]  /*4750*/  @P4 STG.E.U16 desc[UR36][R6.64+0x42], R43 ;  /* 0x0000422b06004986 */ /* 0x000fe2000c101524 */
[C---:B------:R-:W-:Y:S02]  /*4760*/  ISETP.GT.AND P2, PT, R0.reuse, RZ, P0 ;  /* 0x000000ff0000720c */ /* 0x040fe40000744270 */
[----:B------:R-:W-:Y:S01]  /*4770*/  ISETP.GT.AND P0, PT, R0, 0x8, P0 ;  /* 0x000000080000780c */ /* 0x000fe20000704270 */
[----:B------:R-:W-:Y:S01]  /*4780*/  @P3 STG.E.U16 desc[UR36][R4.64+0x50], R44 ;  /* 0x0000502c04003986 */ /* 0x000fe2000c101524 */
[----:B------:R-:W-:-:S04]  /*4790*/  ISETP.GT.AND P3, PT, R18, 0x30, PT ;  /* 0x000000301200780c */ /* 0x000fc80003f64270 */
[C---:B------:R-:W-:Y:S02]  /*47a0*/  ISETP.GT.AND P4, PT, R0.reuse, RZ, P3 ;  /* 0x000000ff0000720c */ /* 0x040fe40001f84270 */
[----:B------:R-:W-:-:S03]  /*47b0*/  ISETP.GT.AND P3, PT, R0, 0x8, P3 ;  /* 0x000000080000780c */ /* 0x000fc60001f64270 */
[----:B------:R-:W-:Y:S01]  /*47c0*/  @P2 STG.E.U16 desc[UR36][R4.64+0x52], R45 ;  /* 0x0000522d04002986 */ /* 0x000fe2000c101524 */
[----:B------:R-:W-:-:S03]  /*47d0*/  ISETP.GT.AND P2, PT, R18, 0x39, PT ;  /* 0x000000391200780c */ /* 0x000fc60003f44270 */
[----:B------:R-:W-:Y:S01]  /*47e0*/  @P1 STG.E.U16 desc[UR36][R6.64+0x50], R46 ;  /* 0x0000502e06001986 */ /* 0x000fe2000c101524 */
[----:B------:R-:W-:-:S03]  /*47f0*/  ISETP.GT.AND P1, PT, R18, 0x38, PT ;  /* 0x000000381200780c */ /* 0x000fc60003f24270 */
[----:B------:R-:W-:Y:S01]  /*4800*/  @P0 STG.E.U16 desc[UR36][R6.64+0x52], R47 ;  /* 0x0000522f06000986 */ /* 0x000fe2000c101524 */
[----:B------:R-:W-:-:S03]  /*4810*/  ISETP.GT.AND P0, PT, R18, 0x31, PT ;  /* 0x000000311200780c */ /* 0x000fc60003f04270 */
[----:B------:R-:W-:Y:S01]  /*4820*/  @P4 STG.E.U16 desc[UR36][R4.64+0x60], R48 ;  /* 0x0000603004004986 */ /* 0x000fe2000c101524 */
[C---:B------:R-:W-:Y:S02]  /*4830*/  ISETP.GT.AND P4, PT, R0.reuse, RZ, P0 ;  /* 0x000000ff0000720c */ /* 0x040fe40000784270 */
[----:B------:R-:W-:-:S11]  /*4840*/  ISETP.GT.AND P0, PT, R0, 0x8, P0 ;  /* 0x000000080000780c */ /* 0x000fd60000704270 */
[----:B------:R-:W-:Y:S01]  /*4850*/  @P4 STG.E.U16 desc[UR36][R4.64+0x62], R49 ;  /* 0x0000623104004986 */ /* 0x000fe2000c101524 */
[C---:B------:R-:W-:Y:S02]  /*4860*/  ISETP.GT.AND P4, PT, R0.reuse, RZ, P2 ;  /* 0x000000ff0000720c */ /* 0x040fe40001784270 */
[C---:B------:R-:W-:Y:S01]  /*4870*/  ISETP.GT.AND P2, PT, R0.reuse, 0x8, P2 ;  /* 0x000000080000780c */ /* 0x040fe20001744270 */
[----:B------:R-:W-:Y:S01]  /*4880*/  @P3 STG.E.U16 desc[UR36][R6.64+0x60], R50 ;  /* 0x0000603206003986 */ /* 0x000fe2000c101524 */
[C---:B------:R-:W-:Y:S02]  /*4890*/  ISETP.GT.AND P3, PT, R0.reuse, RZ, P1 ;  /* 0x000000ff0000720c */ /* 0x040fe40000f64270 */
[----:B------:R-:W-:Y:S01]  /*48a0*/  ISETP.GT.AND P1, PT, R0, 0x8, P1 ;  /* 0x000000080000780c */ /* 0x000fe20000f24270 */
[----:B------:R-:W-:Y:S10]  /*48b0*/  @P0 STG.E.U16 desc[UR36][R6.64+0x62], R51 ;  /* 0x0000623306000986 */ /* 0x000ff4000c101524 */
[----:B------:R-:W-:Y:S04]  /*48c0*/  @P3 STG.E.U16 desc[UR36][R4.64+0x70], R52 ;  /* 0x0000703404003986 */ /* 0x000fe8000c101524 */
[----:B------:R0:W-:Y:S02]  /*48d0*/  @P4 STG.E.U16 desc[UR36][R4.64+0x72], R53 ;  /* 0x0000723504004986 */ /* 0x0001e4000c101524 */
[----:B0-----:R-:W-:-:S02]  /*48e0*/  @P1 IMAD.MOV.U32 R4, RZ, RZ, R6 ;  /* 0x000000ffff041224 */ /* 0x001fc400078e0006 */
[----:B------:R-:W-:-:S05]  /*48f0*/  @P1 IMAD.MOV.U32 R5, RZ, RZ, R7 ;  /* 0x000000ffff051224 */ /* 0x000fca00078e0007 */
[----:B------:R0:W-:Y:S04]  /*4900*/  @P1 STG.E.U16 desc[UR36][R4.64+0x70], R54 ;  /* 0x0000703604001986 */ /* 0x0001e8000c101524 */
[----:B------:R0:W-:Y:S02]  /*4910*/  @P2 STG.E.U16 desc[UR36][R6.64+0x72], R55 ;  /* 0x0000723706002986 */ /* 0x0001e4000c101524 */
.L_x_100:
[----:B------:R-:W-:Y:S05]  /*4920*/  BSYNC B0 ;  /* 0x0000000000007941 */ /* 0x000fea0003800000 */
.L_x_38:
[----:B0-----:R-:W2:Y:S01]  /*4930*/  LDL.64 R4, [R1] ;  /* 0x0000000001047983 */ /* 0x001ea20000100a00 */
[----:B------:R-:W-:Y:S01]  /*4940*/  ULDC.64 UR4, c[0x0][0x650] ;  /* 0x0001940000047ab9 */ /* 0x000fe20000000a00 */
[----:B------:R-:W-:Y:S02]  /*4950*/  IMAD.U32 R0, RZ, RZ, UR44 ;  /* 0x0000002cff007e24 */ /* 0x000fe4000f8e00ff */
[----:B------:R-:W-:Y:S02]  /*4960*/  IMAD.MOV.U32 R22, RZ, RZ, -0x1 ;  /* 0xffffffffff167424 */ /* 0x000fe400078e00ff */
[----:B------:R0:W-:Y:S01]  /*4970*/  SYNCS.ARRIVE.TRANS64.A1T0 RZ, [R0+UR48], RZ ;  /* 0x000000ff00ff79a7 */ /* 0x0001e20008100030 */
[----:B------:R-:W-:Y:S02]  /*4980*/  IMAD.MOV.U32 R18, RZ, RZ, -0x1 ;  /* 0xffffffffff127424 */ /* 0x000fe400078e00ff */
[----:B------:R-:W-:Y:S01]  /*4990*/  IMAD.MOV.U32 R19, RZ, RZ, -0x1 ;  /* 0xffffffffff137424 */ /* 0x000fe200078e00ff */
[----:B0-----:R-:W-:-:S02]  /*49a0*/  PRMT R0, RZ, 0x7610, R0 ;  /* 0x00007610ff007816 */ /* 0x001fc40000000000 */
[----:B--2---:R-:W-:-:S05]  /*49b0*/  LEA R16, P0, R4, R16, 0x1 ;  /* 0x0000001004107211 */ /* 0x004fca00078008ff */
[----:B------:R-:W-:Y:S01]  /*49c0*/  IMAD.X R17, R66, 0x1, R17, P0 ;  /* 0x0000000142117824 */ /* 0x000fe200000e0611 */
[----:B------:R-:W-:-:S04]  /*49d0*/  ISETP.GE.U32.AND P0, PT, R16, UR4, PT ;  /* 0x0000000410007c0c */ /* 0x000fc8000bf06070 */
[----:B------:R-:W-:-:S13]  /*49e0*/  ISETP.GE.U32.AND.EX P0, PT, R17, UR5, PT, P0 ;  /* 0x0000000511007c0c */ /* 0x000fda000bf06100 */
[----:B------:R-:W-:Y:S05]  /*49f0*/  @P0 BRA `(.L_x_101) ;  /* 0x00000004004c0947 */ /* 0x000fea0003800000 */
[----:B------:R-:W0:Y:S01]  /*4a00*/  LDC.64 R10, c[0x0][0x628] ;  /* 0x00018a00ff0a7b82 */ /* 0x000e220000000a00 */
[----:B------:R-:W2:Y:S01]  /*4a10*/  S2R R12, SR_CTAID.X ;  /* 0x00000000000c7919 */ /* 0x000ea20000002500 */
[----:B-1-34-:R-:W-:Y:S02]  /*4a20*/  IMAD.MOV.U32 R8, RZ, RZ, R16 ;  /* 0x000000ffff087224 */ /* 0x01afe400078e0010 */
[----:B------:R-:W-:Y:S01]  /*4a30*/  IMAD.MOV.U32 R9, RZ, RZ, R17 ;  /* 0x000000ffff097224 */ /* 0x000fe200078e0011 */
[----:B------:R-:W1:Y:S03]  /*4a40*/  S2R R18, SR_CTAID.Y ;  /* 0x0000000000127919 */ /* 0x000e660000002600 */
[----:B------:R-:W3:Y:S08]  /*4a50*/  LDC R0, c[0x0][0x630] ;  /* 0x00018c00ff007b82 */ /* 0x000ef00000000800 */
[----:B------:R-:W4:Y:S01]  /*4a60*/  LDC.64 R14, c[0x0][0x620] ;  /* 0x00018800ff0e7b82 */ /* 0x000f220000000a00 */
[----:B0-----:R-:W-:-:S04]  /*4a70*/  ISETP.NE.U32.AND P0, PT, R10, RZ, PT ;  /* 0x000000ff0a00720c */ /* 0x001fc80003f05070 */
[----:B------:R-:W-:-:S13]  /*4a80*/  ISETP.NE.AND.EX P0, PT, R11, RZ, PT, P0 ;  /* 0x000000ff0b00720c */ /* 0x000fda0003f05300 */
[----:B-1234-:R-:W-:Y:S05]  /*4a90*/  @!P0 BRA `(.L_x_102) ;  /* 0x0000000000288947 */ /* 0x01efea0003800000 */
[----:B------:R-:W0:Y:S02]  /*4aa0*/  LDC R3, c[0x0][0x634] ;  /* 0x00018d00ff037b82 */ /* 0x000e240000000800 */
[----:B0-----:R-:W-:-:S05]  /*4ab0*/  IADD3 R3, P0, R16, R3, RZ ;  /* 0x0000000310037210 */ /* 0x001fca0007f1e0ff */
        /* <DEDUP_REMOVED lines=8> */
.L_x_102:
[-CC-:B------:R-:W-:Y:S01]  /*4b40*/  SHF.R.U64 R19, R8, R0.reuse, R9.reuse ;  /* 0x0000000008137219 */ /* 0x180fe20000001209 */
[----:B------:R-:W0:Y:S01]  /*4b50*/  LDC.64 R26, c[0x0][0x640] ;  /* 0x00019000ff1a7b82 */ /* 0x000e220000000a00 */
[----:B------:R-:W-:Y:S01]  /*4b60*/  SHF.R.U32.HI R0, RZ, R0, R9 ;  /* 0x00000000ff007219 */ /* 0x000fe20000011609 */
[----:B------:R-:W-:Y:S01]  /*4b70*/  ULDC UR4, c[0x0][0x150] ;  /* 0x0000540000047ab9 */ /* 0x000fe20000000800 */
[----:B------:R-:W-:Y:S02]  /*4b80*/  IADD3 R3, P0, RZ, -R19, RZ ;  /* 0x80000013ff037210 */ /* 0x000fe40007f1e0ff */
[----:B------:R-:W-:-:S03]  /*4b90*/  I2FP.F32.U32 R7, R12 ;  /* 0x0000000c00077245 */ /* 0x000fc60000201000 */
[----:B------:R-:W1:Y:S01]  /*4ba0*/  LDC R6, c[0x0][0x618] ;  /* 0x00018600ff067b82 */ /* 0x000e620000000800 */
[----:B------:R-:W-:Y:S02]  /*4bb0*/  IMAD.X R5, RZ, RZ, ~R0, P0 ;  /* 0x000000ffff057224 */ /* 0x000fe400000e0e00 */
[----:B------:R-:W-:Y:S01]  /*4bc0*/  FMUL R7, R7, UR4 ;  /* 0x0000000407077c20 */ /* 0x000fe20008400000 */
[----:B------:R-:W-:Y:S01]  /*4bd0*/  ULDC UR4, c[0x0][0x154] ;  /* 0x0000550000047ab9 */ /* 0x000fe20000000800 */
[-C--:B------:R-:W-:Y:S02]  /*4be0*/  IMAD R0, R5, R14.reuse, RZ ;  /* 0x0000000e05007224 */ /* 0x080fe400078e02ff */
[C---:B------:R-:W-:Y:S01]  /*4bf0*/  IMAD.WIDE.U32 R4, R3.reuse, R14, R16 ;  /* 0x0000000e03047225 */ /* 0x040fe200078e0010 */
[----:B------:R-:W2:Y:S01]  /*4c00*/  LDC R11, c[0x0][0x608] ;  /* 0x00018200ff0b7b82 */ /* 0x000ea20000000800 */
[----:B------:R-:W3:Y:S02]  /*4c10*/  F2I.U32.TRUNC.NTZ R7, R7 ;  /* 0x0000000700077305 */ /* 0x000ee4000020f000 */
[----:B------:R-:W-:-:S04]  /*4c20*/  IMAD R3, R3, R15, R0 ;  /* 0x0000000f03037224 */ /* 0x000fc800078e0200 */
[----:B------:R-:W-:Y:S01]  /*4c30*/  IMAD.IADD R3, R5, 0x1, R3 ;  /* 0x0000000105037824 */ /* 0x000fe200078e0203 */
[----:B------:R-:W4:Y:S01]  /*4c40*/  LDC R8, c[0x0][0x658] ;  /* 0x00019600ff087b82 */ /* 0x000f220000000800 */
[----:B------:R-:W-:Y:S02]  /*4c50*/  I2FP.F32.U32 R5, R18 ;  /* 0x0000001200057245 */ /* 0x000fe40000201000 */
[----:B0-----:R-:W-:-:S04]  /*4c60*/  ISETP.NE.U32.AND P0, PT, R26, RZ, PT ;  /* 0x000000ff1a00720c */ /* 0x001fc80003f05070 */
[----:B------:R-:W-:Y:S01]  /*4c70*/  ISETP.NE.AND.EX P0, PT, R27, RZ, PT, P0 ;  /* 0x000000ff1b00720c */ /* 0x000fe20003f05300 */
[----:B------:R-:W0:Y:S01]  /*4c80*/  LDC R9, c[0x0][0x144] ;  /* 0x00005100ff097b82 */ /* 0x000e220000000800 */
[-C--:B-1----:R-:W-:Y:S01]  /*4c90*/  SHF.R.U32.HI R0, RZ, R6.reuse, R3 ;  /* 0x00000006ff007219 */ /* 0x082fe20000011603 */
[----:B---3--:R-:W-:Y:S01]  /*4ca0*/  IMAD.MOV R7, RZ, RZ, -R7 ;  /* 0x000000ffff077224 */ /* 0x008fe200078e0a07 */
[----:B------:R-:W-:Y:S01]  /*4cb0*/  SHF.R.U64 R13, R4, R6, R3 ;  /* 0x00000006040d7219 */ /* 0x000fe20000001203 */
[----:B------:R-:W-:-:S04]  /*4cc0*/  FMUL R6, R5, UR4 ;  /* 0x0000000405067c20 */ /* 0x000fc80008400000 */
[----:B------:R-:W1:Y:S01]  /*4cd0*/  LDC R21, c[0x0][0x148] ;  /* 0x00005200ff157b82 */ /* 0x000e620000000800 */
[-CC-:B--2---:R-:W-:Y:S02]  /*4ce0*/  SHF.R.U64 R10, R13, R11.reuse, R0.reuse ;  /* 0x0000000b0d0a7219 */ /* 0x184fe40000001200 */
[----:B------:R-:W-:Y:S02]  /*4cf0*/  SHF.R.U32.HI R3, RZ, R11, R0 ;  /* 0x0000000bff037219 */ /* 0x000fe40000011600 */
[----:B------:R2:W3:Y:S03]  /*4d00*/  F2I.U32.TRUNC.NTZ R0, R6 ;  /* 0x0000000600007305 */ /* 0x0004e6000020f000 */
[----:B------:R-:W1:Y:S01]  /*4d10*/  LDC R14, c[0x0][0x648] ;  /* 0x00019200ff0e7b82 */ /* 0x000e620000000800 */
[-CC-:B----4-:R-:W-:Y:S02]  /*4d20*/  SHF.R.U64 R15, R10, R8.reuse, R3.reuse ;  /* 0x000000080a0f7219 */ /* 0x190fe40000001203 */
[----:B------:R-:W-:-:S03]  /*4d30*/  SHF.R.U32.HI R5, RZ, R8, R3 ;  /* 0x00000008ff057219 */ /* 0x000fc60000011603 */
[----:B------:R-:W-:Y:S02]  /*4d40*/  IMAD.MOV.U32 R4, RZ, RZ, R15 ;  /* 0x000000ffff047224 */ /* 0x000fe400078e000f */
[----:B-----5:R-:W4:Y:S01]  /*4d50*/  LDC R20, c[0x0][0x638] ;  /* 0x00018e00ff147b82 */ /* 0x020f220000000800 */
[----:B0-----:R-:W-:-:S07]  /*4d60*/  IMAD R25, R9, R7, R12 ;  /* 0x0000000709197224 */ /* 0x001fce00078e020c */
[----:B------:R-:W0:Y:S08]  /*4d70*/  LDC R24, c[0x0][0x610] ;  /* 0x00018400ff187b82 */ /* 0x000e300000000800 */
[----:B------:R-:W0:Y:S01]  /*4d80*/  LDC R28, c[0x0][0x600] ;  /* 0x00018000ff1c7b82 */ /* 0x000e220000000800 */
[----:B--23--:R-:W-:Y:S05]  /*4d90*/  @!P0 BRA `(.L_x_103) ;  /* 0x0000000000288947 */ /* 0x00cfea0003800000 */
        /* <DEDUP_REMOVED lines=10> */
.L_x_103:
[----:B------:R-:W-:Y:S02]  /*4e40*/  ISETP.NE.AND P0, PT, R2, 0x1, PT ;  /* 0x000000010200780c */ /* 0x000fe40003f05270 */
[----:B-1----:R-:W-:Y:S01]  /*4e50*/  SHF.R.U64 R3, R4, R14, R5 ;  /* 0x0000000e04037219 */ /* 0x002fe20000001205 */
[----:B------:R-:W-:Y:S01]  /*4e60*/  IMAD.MOV R5, RZ, RZ, -R0 ;  /* 0x000000ffff057224 */ /* 0x000fe200078e0a00 */
[----:B------:R-:W-:-:S03]  /*4e70*/  LOP3.LUT R0, R10, R69, RZ, 0xc0, !PT ;  /* 0x000000450a007212 */ /* 0x000fc600078ec0ff */
[----:B------:R-:W-:Y:S02]  /*4e80*/  IMAD.MOV R4, RZ, RZ, -R3 ;  /* 0x000000ffff047224 */ /* 0x000fe400078e0a03 */
[----:B------:R-:W-:Y:S01]  /*4e90*/  IMAD R22, R65, R3, R0 ;  /* 0x0000000341167224 */ /* 0x000fe200078e0200 */
[----:B------:R-:W-:Y:S01]  /*4ea0*/  LOP3.LUT R3, R13, R68, RZ, 0xc0, !PT ;  /* 0x000000440d037212 */ /* 0x000fe200078ec0ff */
[----:B----4-:R-:W-:Y:S02]  /*4eb0*/  IMAD R0, R4, R20, R15 ;  /* 0x0000001404007224 */ /* 0x010fe400078e020f */
[----:B------:R-:W-:Y:S02]  /*4ec0*/  @P0 IMAD R25, R21, R5, R18 ;  /* 0x0000000515190224 */ /* 0x000fe400078e0212 */
[----:B0-----:R-:W-:Y:S02]  /*4ed0*/  IMAD R3, R0, R28, R3 ;  /* 0x0000001c00037224 */ /* 0x001fe400078e0203 */
[----:B------:R-:W-:-:S02]  /*4ee0*/  IMAD R22, R22, R24, R25 ;  /* 0x0000001816167224 */ /* 0x000fc400078e0219 */
[----:B------:R-:W-:-:S03]  /*4ef0*/  IMAD.MOV.U32 R4, RZ, RZ, 0x1 ;  /* 0x00000001ff047424 */ /* 0x000fc600078e00ff */
[----:B------:R-:W-:Y:S02]  /*4f00*/  SEL R18, R3, R22, !P0 ;  /* 0x0000001603127207 */ /* 0x000fe40004000000 */
[----:B------:R-:W-:Y:S02]  /*4f10*/  PRMT R0, R4, 0x7610, R0 ;  /* 0x0000761004007816 */ /* 0x000fe40000000000 */
[----:B------:R-:W-:-:S07]  /*4f20*/  SEL R22, R22, R3, !P0 ;  /* 0x0000000316167207 */ /* 0x000fce0004000000 */
.L_x_101:
[----:B------:R-:W-:Y:S01]  /*4f30*/  UIMAD.WIDE.U32 UR4, UR38, 0x24924925, URZ ;  /* 0x24924925260478a5 */ /* 0x000fe2000f8e003f */
[----:B------:R-:W-:Y:S02]  /*4f40*/  LOP3.LUT P0, RZ, R0, 0xff, RZ, 0xc0, !PT ;  /* 0x000000ff00ff7812 */ /* 0x000fe4000780c0ff */
[----:B------:R-:W-:Y:S01]  /*4f50*/  LOP3.LUT R75, R75, 0x1, RZ, 0x3c, !PT ;  /* 0x000000014b4b7812 */ /* 0x000fe200078e3cff */
[----:B------:R-:W-:-:S04]  /*4f60*/  UIADD3 UR4, UR38, -UR5, URZ ;  /* 0x8000000526047290 */ /* 0x000fc8000fffe03f */
[----:B------:R-:W-:-:S04]  /*4f70*/  ULEA.HI UR4, UR4, UR5, URZ, 0x1f ;  /* 0x0000000504047291 */ /* 0x000fc8000f8ff83f */
[----:B------:R-:W-:-:S04]  /*4f80*/  USHF.R.U32.HI UR4, URZ, 0x2, UR4 ;  /* 0x000000023f047899 */ /* 0x000fc80008011604 */
[----:B------:R-:W-:Y:S01]  /*4f90*/  UIMAD UR38, UR4, -0x7, UR38 ;  /* 0xfffffff9042678a4 */ /* 0x000fe2000f8e0226 */
[----:B------:R-:W-:Y:S11]  /*4fa0*/  @P0 BRA `(.L_x_104) ;  /* 0xffffffc800180947 */ /* 0x000ff6000383ffff */
[----:B------:R-:W-:Y:S05]  /*4fb0*/  EXIT ;  /* 0x000000000000794d */ /* 0x000fea0003800000 */
.L_x_17:
[----:B------:R-:W-:-:S08]  /*4fc0*/  ISETP.NE.AND P0, PT, R14, RZ, PT ;  /* 0x000000ff0e00720c */ /* 0x000fd00003f05270 */
[----:B0-----:R-:W0:-:S00]  /*4fd0*/  USETMAXREG.DEALLOC.CTAPOOL 0x28 ;  /* 0x00000028000079c8 */ /* 0x001e0000080e0500 */
[----:B------:R-:W-:Y:S05]  /*4fe0*/  @P0 EXIT ;  /* 0x000000000000094d */ /* 0x000fea0003800000 */
[----:B0-----:R-:W-:Y:S01]  /*4ff0*/  LOP3.LUT P0, RZ, R3, 0xff, RZ, 0xc0, !PT ;  /* 0x000000ff03ff7812 */ /* 0x001fe2000780c0ff */
[----:B------:R-:W-:Y:S02]  /*5000*/  IMAD.MOV.U32 R3, RZ, RZ, 0x1 ;  /* 0x00000001ff037424 */ /* 0x000fe400078e00ff */
[----:B------:R-:W-:-:S10]  /*5010*/  IMAD.MOV.U32 R8, RZ, RZ, RZ ;  /* 0x000000ffff087224 */ /* 0x000fd400078e00ff */
[----:B------:R-:W-:Y:S05]  /*5020*/  @!P0 BRA `(.L_x_105) ;  /* 0x0000000c00608947 */ /* 0x000fea0003800000 */
[----:B------:R-:W0:Y:S01]  /*5030*/  S2UR UR8, SR_CgaCtaId ;  /* 0x00000000000879c3 */ /* 0x000e220000008800 */
[----:B------:R-:W-:Y:S01]  /*5040*/  LOP3.LUT P0, RZ, R4, 0x1f, RZ, 0xc0, !PT ;  /* 0x0000001f04ff7812 */ /* 0x000fe2000780c0ff */
[----:B------:R-:W-:Y:S01]  /*5050*/  ULDC UR5, c[0x0][0x658] ;  /* 0x0001960000057ab9 */ /* 0x000fe20000000800 */
[----:B------:R-:W-:Y:S01]  /*5060*/  UMOV UR6, 0xffffffff ;  /* 0xffffffff00067882 */ /* 0x000fe20000000000 */
[----:B------:R-:W-:Y:S01]  /*5070*/  BSSY B0, `(.L_x_105) ;  /* 0x00000d3000007945 */ /* 0x000fe20003800000 */
[----:B------:R-:W-:Y:S01]  /*5080*/  USHF.L.U32 UR6, UR6, UR5, URZ ;  /* 0x0000000506067299 */ /* 0x000fe2000800063f */
[C---:B------:R-:W-:Y:S01]  /*5090*/  ISETP.NE.AND P2, PT, R5.reuse, RZ, PT ;  /* 0x000000ff0500720c */ /* 0x040fe20003f45270 */
[----:B------:R-:W-:Y:S01]  /*50a0*/  IMAD.MOV.U32 R10, RZ, RZ, 0x1 ;  /* 0x00000001ff0a7424 */ /* 0x000fe200078e00ff */
[----:B------:R-:W-:Y:S01]  /*50b0*/  ISETP.NE.OR P0, PT, R5, RZ, !P0 ;  /* 0x000000ff0500720c */ /* 0x000fe20004705670 */
[----:B------:R-:W-:Y:S01]  /*50c0*/  IMAD.MOV.U32 R3, RZ, RZ, 0x1 ;  /* 0x00000001ff037424 */ /* 0x000fe200078e00ff */
[----:B------:R-:W-:Y:S01]  /*50d0*/  LOP3.LUT R9, R23, 0x2, RZ, 0xfc, !PT ;  /* 0x0000000217097812 */ /* 0x000fe200078efcff */
[----:B------:R-:W-:Y:S01]  /*50e0*/  IMAD.MOV.U32 R8, RZ, RZ, RZ ;  /* 0x000000ffff087224 */ /* 0x000fe200078e00ff */
[----:B------:R-:W-:Y:S01]  /*50f0*/  ULDC UR4, c[0x0][0x600] ;  /* 0x0001800000047ab9 */ /* 0x000fe20000000800 */
[----:B------:R-:W-:Y:S01]  /*5100*/  UMOV UR7, 0x1 ;  /* 0x0000000100077882 */ /* 0x000fe20000000000 */
[----:B------:R-:W-:-:S02]  /*5110*/  UIADD3 UR13, UR40, 0x1, URZ ;  /* 0x00000001280d7890 */ /* 0x000fc4000fffe03f */
[----:B------:R-:W-:Y:S02]  /*5120*/  UIADD3 UR4, UR4, -0x1, URZ ;  /* 0xffffffff04047890 */ /* 0x000fe4000fffe03f */
[----:B------:R-:W-:Y:S02]  /*5130*/  USHF.L.U32 UR5, UR7, UR5, URZ ;  /* 0x0000000507057299 */ /* 0x000fe4000800063f */
[----:B------:R-:W-:Y:S01]  /*5140*/  ULOP3.LUT UR6, URZ, UR6, URZ, 0x33, !UPT ;  /* 0x000000063f067292 */ /* 0x000fe2000f8e333f */
[----:B------:R-:W-:Y:S01]  /*5150*/  ULDC.64 UR30, c[0x0][0x198] ;  /* 0x00006600001e7ab9 */ /* 0x000fe20000000a00 */
[----:B0-----:R-:W-:-:S10]  /*5160*/  IMAD.U32 R11, RZ, RZ, UR8 ;  /* 0x00000008ff0b7e24 */ /* 0x001fd4000f8e00ff */
.L_x_117:
[----:B------:R-:W-:-:S03]  /*5170*/  UMOV UR7, 0xffffffff ;  /* 0xffffffff00077882 */ /* 0x000fc60000000000 */
[----:B------:R-:W-:Y:S05]  /*5180*/  BRA.DIV UR7, `(.L_x_106) ;  /* 0x0000001207907947 */ /* 0x000fea000b800000 */
[----:B------:R-:W-:-:S13]  /*5190*/  ELECT P6, URZ, PT ;  /* 0x00000000003f782f */ /* 0x000fda00038c0000 */
.L_x_133:
[----:B------:R-:W0:Y:S01]  /*51a0*/  LDC R4, c[0x0][0x28c] ;  /* 0x0000a300ff047b82 */ /* 0x000e220000000800 */
[----:B------:R-:W-:Y:S01]  /*51b0*/  BSSY B1, `(.L_x_107) ;  /* 0x0000048000017945 */ /* 0x000fe20003800000 */
[----:B0-----:R-:W-:-:S13]  /*51c0*/  ISETP.LT.OR P6, PT, R4, 0x1, !P6 ;  /* 0x000000010400780c */ /* 0x001fda00077c1670 */
[----:B------:R-:W-:Y:S05]  /*51d0*/  @P6 BRA `(.L_x_108) ;  /* 0x0000000400146947 */ /* 0x000fea0003800000 */
[----:B------:R-:W-:Y:S02]  /*51e0*/  IMAD R11, R22, 0x4, R11 ;  /* 0x00000004160b7824 */ /* 0x000fe400078e020b */
[----:B------:R-:W-:Y:S02]  /*51f0*/  IMAD.SHL.U32 R18, R18, 0x40, RZ ;  /* 0x0000004012127824 */ /* 0x000fe400078e00ff */
[----:B------:R-:W-:Y:S02]  /*5200*/  IMAD.MOV.U32 R15, RZ, RZ, RZ ;  /* 0x000000ffff0f7224 */ /* 0x000fe400078e00ff */
[----:B------:R-:W-:Y:S02]  /*5210*/  IMAD.U32 R20, RZ, RZ, UR13 ;  /* 0x0000000dff147e24 */ /* 0x000fe4000f8e00ff */
[----:B------:R-:W-:Y:S02]  /*5220*/  IMAD.MOV.U32 R4, RZ, RZ, R3 ;  /* 0x000000ffff047224 */ /* 0x000fe400078e0003 */
[----:B------:R-:W-:-:S02]  /*5230*/  IMAD.MOV.U32 R6, RZ, RZ, R8 ;  /* 0x000000ffff067224 */ /* 0x000fc400078e0008 */
[----:B------:R-:W-:-:S07]  /*5240*/  IMAD.SHL.U32 R12, R11, 0x10, RZ ;  /* 0x000000100b0c7824 */ /* 0x000fce00078e00ff */
.L_x_112:
[----:B------:R-:W0:Y:S01]  /*5250*/  S2UR UR7, SR_CgaCtaId ;  /* 0x00000000000779c3 */ /* 0x000e220000008800 */
[----:B------:R-:W-:Y:S02]  /*5260*/  MOV R14, 0x400 ;  /* 0x00000400000e7802 */ /* 0x000fe40000000f00 */
[----:B------:R-:W-:-:S05]  /*5270*/  SHF.L.U32 R5, R4, 0x1f, RZ ;  /* 0x0000001f04057819 */ /* 0x000fca00000006ff */
[----:B------:R-:W1:Y:S01]  /*5280*/  @!P2 LDC R7, c[0x0][0x500] ;  /* 0x00014000ff07ab82 */ /* 0x000e620000000800 */
[----:B0-----:R-:W-:-:S05]  /*5290*/  IMAD.U32 R11, RZ, RZ, UR7 ;  /* 0x00000007ff0b7e24 */ /* 0x001fca000f8e00ff */
[----:B------:R-:W-:-:S05]  /*52a0*/  LEA R13, R11, R14, 0x18 ;  /* 0x0000000e0b0d7211 */ /* 0x000fca00078ec0ff */
[----:B------:R-:W-:-:S04]  /*52b0*/  IMAD R14, R6, 0x8, R13 ;  /* 0x00000008060e7824 */ /* 0x000fc800078e020d */
[----:B------:R-:W0:Y:S02]  /*52c0*/  SYNCS.PHASECHK.TRANS64.TRYWAIT P1, [R14+URZ+0x38], R5 ;  /* 0x000038050e0075a7 */ /* 0x000e24000802017f */
[----:B01----:R-:W-:Y:S05]  /*52d0*/  @!P1 BRA `(.L_x_109) ;  /* 0x00000010005c9947 */ /* 0x003fea0003800000 */
.L_x_134:
[----:B0-----:R-:W-:Y:S01]  /*52e0*/  PRMT R5, R9, 0x9910, RZ ;  /* 0x0000991009057816 */ /* 0x001fe200000000ff */
[----:B------:R0:W-:Y:S03]  /*52f0*/  @!P2 SYNCS.ARRIVE.TRANS64 RZ, [R14+URZ], R7 ;  /* 0x000000070effa9a7 */ /* 0x0001e6000800003f */
[----:B------:R-:W-:-:S13]  /*5300*/  ISETP.NE.AND P1, PT, R5, 0x2, PT ;  /* 0x000000020500780c */ /* 0x000fda0003f25270 */
[----:B0-----:R-:W-:Y:S05]  /*5310*/  @P1 BRA `(.L_x_110) ;  /* 0x0000000000041947 */ /* 0x001fea0003800000 */
[----:B------:R-:W-:Y:S01]  /*5320*/  BPT.TRAP 0x1 ;  /* 0x000000040000795c */ /* 0x000fe20000300000 */
.L_x_110:
[----:B------:R-:W-:Y:S05]  /*5330*/  @P0 BRA `(.L_x_111) ;  /* 0x0000000000040947 */ /* 0x000fea0003800000 */
[----:B------:R-:W-:Y:S01]  /*5340*/  BPT.TRAP 0x1 ;  /* 0x000000040000795c */ /* 0x000fe20000300000 */
.L_x_111:
[----:B------:R-:W-:Y:S01]  /*5350*/  IMAD R5, R6, 0x8, R11 ;  /* 0x0000000806057824 */ /* 0x000fe200078e020b */
[----:B------:R-:W-:Y:S01]  /*5360*/  R2UR UR34, R15 ;  /* 0x000000000f2272ca */ /* 0x000fe200000e0000 */
[----:B------:R-:W-:Y:S01]  /*5370*/  VIADD R20, R20, 0xffffffff ;  /* 0xffffffff14147836 */ /* 0x000fe20000000000 */
[----:B------:R-:W-:Y:S01]  /*5380*/  R2UR UR33, R14 ;  /* 0x000000000e2172ca */ /* 0x000fe200000e0000 */
[----:B------:R-:W-:Y:S01]  /*5390*/  IMAD.SHL.U32 R5, R5, 0x400, RZ ;  /* 0x0000040005057824 */ /* 0x000fe200078e00ff */
[----:B------:R-:W-:Y:S01]  /*53a0*/  R2UR UR36, R19 ;  /* 0x00000000132472ca */ /* 0x000fe200000e0000 */
[----:B------:R-:W-:Y:S01]  /*53b0*/  UIADD3 UR14, UP0, UR30, 0xf0, URZ ;  /* 0x000000f01e0e7890 */ /* 0x000fe2000ff1e03f */
[----:B------:R-:W-:Y:S01]  /*53c0*/  R2UR UR35, R12 ;  /* 0x000000000c2372ca */ /* 0x000fe200000e0000 */
[--C-:B------:R-:W-:Y:S01]  /*53d0*/  IMAD R5, R5, 0x2, R13.reuse ;  /* 0x0000000205057824 */ /* 0x100fe200078e020d */
[----:B------:R-:W-:Y:S01]  /*53e0*/  R2UR UR19, R18 ;  /* 0x00000000121372ca */ /* 0x000fe200000e0000 */
[----:B------:R-:W-:Y:S01]  /*53f0*/  IMAD R13, R6, 0x4000, R13 ;  /* 0x00004000060d7824 */ /* 0x000fe200078e020d */
[----:B------:R-:W-:Y:S01]  /*5400*/  UIADD3 UR38, UP1, UR30, 0x1f0, URZ ;  /* 0x000001f01e267890 */ /* 0x000fe2000ff3e03f */
[----:B------:R-:W-:Y:S01]  /*5410*/  ISETP.GT.AND P3, PT, R20, 0x1, PT ;  /* 0x000000011400780c */ /* 0x000fe20003f64270 */
[----:B------:R-:W-:Y:S01]  /*5420*/  UIADD3.X UR15, URZ, UR31, URZ, UP0, !UPT ;  /* 0x0000001f3f0f7290 */ /* 0x000fe200087fe43f */
[----:B------:R-:W-:Y:S01]  /*5430*/  R2UR UR24, R5 ;  /* 0x00000000051872ca */ /* 0x000fe200000e0000 */
[----:B------:R-:W-:Y:S01]  /*5440*/  UIADD3 UR26, UR34, 0x40, URZ ;  /* 0x00000040221a7890 */ /* 0x000fe2000fffe03f */
[----:B------:R-:W-:Y:S01]  /*5450*/  R2UR UR8, R13 ;  /* 0x000000000d0872ca */ /* 0x000fe200000e0000 */
[----:B------:R-:W-:Y:S01]  /*5460*/  UIADD3.X UR39, URZ, UR31, URZ, UP1, !UPT ;  /* 0x0000001f3f277290 */ /* 0x000fe20008ffe43f */
[----:B------:R-:W-:Y:S01]  /*5470*/  VIADD R6, R6, 0x1 ;  /* 0x0000000106067836 */ /* 0x000fe20000000000 */
[----:B------:R-:W-:Y:S01]  /*5480*/  UMOV UR7, 0xf0000 ;  /* 0x000f000000077882 */ /* 0x000fe20000000000 */
[----:B------:R-:W-:Y:S01]  /*5490*/  UMOV UR22, 0x0 ;  /* 0x0000000000167882 */ /* 0x000fe20000000000 */
[----:B------:R-:W-:Y:S01]  /*54a0*/  UMOV UR23, 0x10000000 ;  /* 0x1000000000177882 */ /* 0x000fe20000000000 */
[----:B------:R-:W-:Y:S01]  /*54b0*/  UMOV UR25, UR33 ;  /* 0x0000002100197c82 */ /* 0x000fe20008000000 */
[----:B------:R-:W-:Y:S01]  /*54c0*/  ISETP.NE.AND P1, PT, R6, 0x7, PT ;  /* 0x000000070600780c */ /* 0x000fe20003f25270 */
[----:B------:R-:W-:Y:S01]  /*54d0*/  UMOV UR28, UR36 ;  /* 0x00000024001c7c82 */ /* 0x000fe20008000000 */
[----:B------:R-:W-:Y:S01]  /*54e0*/  UMOV UR27, UR35 ;  /* 0x00000023001b7c82 */ /* 0x000fe20008000000 */
[----:B------:R-:W-:Y:S01]  /*54f0*/  UMOV UR17, UR33 ;  /* 0x0000002100117c82 */ /* 0x000fe20008000000 */
[----:B------:R-:W-:Y:S01]  /*5500*/  UIADD3 UR32, UR24, 0x180, URZ ;  /* 0x0000018018207890 */ /* 0x000fe2000fffe03f */
[----:B------:R-:W-:Y:S01]  /*5510*/  SEL R5, RZ, 0x1, P1 ;  /* 0x00000001ff057807 */ /* 0x000fe20000800000 */
[----:B------:R-:W-:Y:S01]  /*5520*/  UIADD3 UR24, UR24, 0x2180, URZ ;  /* 0x0000218018187890 */ /* 0x000fe2000fffe03f */
[----:B------:R-:W-:Y:S01]  /*5530*/  VIADD R15, R15, 0x80 ;  /* 0x000000800f0f7836 */ /* 0x000fe20000000000 */
[----:B------:R-:W-:Y:S01]  /*5540*/  UIADD3 UR16, UR8, 0x1c180, URZ ;  /* 0x0001c18008107890 */ /* 0x000fe2000fffe03f */
[----:B------:R-:W-:Y:S01]  /*5550*/  LOP3.LUT R4, R4, R5, RZ, 0x3c, !PT ;  /* 0x0000000504047212 */ /* 0x000fe200078e3cff */
[----:B------:R-:W-:Y:S01]  /*5560*/  UIADD3 UR8, UR8, 0x1e180, URZ ;  /* 0x0001e18008087890 */ /* 0x000fe2000fffe03f */
[----:B------:R-:W-:Y:S01]  /*5570*/  SEL R6, R6, RZ, P1 ;  /* 0x000000ff06067207 */ /* 0x000fe20000800000 */
[----:B------:R-:W-:Y:S01]  /*5580*/  UMOV UR18, UR34 ;  /* 0x0000002200127c82 */ /* 0x000fe20008000000 */
[----:B------:R-:W-:Y:S01]  /*5590*/  UMOV UR20, UR36 ;  /* 0x0000002400147c82 */ /* 0x000fe20008000000 */
[----:B------:R0:W-:Y:S01]  /*55a0*/  UTMALDG.3D.MULTICAST [UR32], [UR14], UR7, desc[UR22] ;  /* 0x000016200e0073b4 */ /* 0x0001e20008011807 */
[----:B------:R-:W-:Y:S01]  /*55b0*/  UMOV UR9, UR33 ;  /* 0x0000002100097c82 */ /* 0x000fe20008000000 */
[----:B------:R-:W-:Y:S01]  /*55c0*/  UMOV UR11, UR19 ;  /* 0x00000013000b7c82 */ /* 0x000fe20008000000 */
[----:B------:R-:W-:Y:S01]  /*55d0*/  UMOV UR12, UR36 ;  /* 0x00000024000c7c82 */ /* 0x000fe20008000000 */
[----:B------:R-:W-:Y:S01]  /*55e0*/  UMOV UR10, UR26 ;  /* 0x0000001a000a7c82 */ /* 0x000fe20008000000 */
[----:B------:R0:W-:Y:S01]  /*55f0*/  UTMALDG.3D.MULTICAST [UR24], [UR14], UR7, desc[UR22] ;  /* 0x000016180e0073b4 */ /* 0x0001e20008011807 */
[----:B------:R0:W-:Y:S01]  /*5600*/  UTMALDG.3D [UR16], [UR38], desc[UR22] ;  /* 0x00001610260075b4 */ /* 0x0001e20008011000 */
[----:B------:R0:W-:Y:S02]  /*5610*/  UTMALDG.3D [UR8], [UR38], desc[UR22] ;  /* 0x00001608260075b4 */ /* 0x0001e40008011000 */
[----:B0-----:R-:W-:Y:S05]  /*5620*/  @P3 BRA `(.L_x_112) ;  /* 0xfffffffc00083947 */ /* 0x001fea000383ffff */
.L_x_108:
[----:B------:R-:W-:Y:S05]  /*5630*/  BSYNC B1 ;  /* 0x0000000000017941 */ /* 0x000fea0003800000 */
.L_x_107:
[----:B------:R-:W3:Y:S01]  /*5640*/  LDL.64 R24, [R1] ;  /* 0x0000000001187983 */ /* 0x000ee20000100a00 */
[----:B------:R-:W-:Y:S01]  /*5650*/  LOP3.LUT P4, RZ, R10, 0xff, RZ, 0xc0, !PT ;  /* 0x000000ff0aff7812 */ /* 0x000fe2000788c0ff */
[----:B------:R-:W-:Y:S01]  /*5660*/  VIADD R13, R8, UR40 ;  /* 0x00000028080d7c36 */ /* 0x000fe20008000000 */
[----:B------:R-:W-:Y:S01]  /*5670*/  ULDC.64 UR8, c[0x0][0x650] ;  /* 0x0001940000087ab9 */ /* 0x000fe20000000a00 */
[----:B------:R-:W-:Y:S01]  /*5680*/  IMAD.U32 R7, RZ, RZ, UR40 ;  /* 0x00000028ff077e24 */ /* 0x000fe2000f8e00ff */
[----:B------:R-:W-:Y:S01]  /*5690*/  UISETP.GE.U32.AND UP0, UPT, UR40, 0x7, UPT ;  /* 0x000000072800788c */ /* 0x000fe2000bf06070 */
[C---:B------:R-:W-:Y:S01]  /*56a0*/  IMAD.WIDE.U32 R4, R13.reuse, 0x24924925, RZ ;  /* 0x249249250d047825 */ /* 0x040fe200078e00ff */
[----:B------:R-:W-:Y:S01]  /*56b0*/  ISETP.GT.U32.AND P1, PT, R13, 0x6, PT ;  /* 0x000000060d00780c */ /* 0x000fe20003f24070 */
[----:B------:R-:W-:Y:S01]  /*56c0*/  BSSY B1, `(.L_x_113) ;  /* 0x000006b000017945 */ /* 0x000fe20003800000 */
[----:B------:R-:W-:Y:S01]  /*56d0*/  PRMT R10, RZ, 0x7610, R10 ;  /* 0x00007610ff0a7816 */ /* 0x000fe2000000000a */
[----:B------:R-:W-:Y:S01]  /*56e0*/  IMAD.MOV.U32 R22, RZ, RZ, -0x1 ;  /* 0xffffffffff167424 */ /* 0x000fe200078e00ff */
[----:B------:R-:W-:Y:S01]  /*56f0*/  ISETP.LT.U32.AND P1, PT, R7, 0x7, P1 ;  /* 0x000000070700780c */ /* 0x000fe20000f21070 */
[----:B------:R-:W-:Y:S01]  /*5700*/  IMAD.IADD R7, R13, 0x1, -R5 ;  /* 0x000000010d077824 */ /* 0x000fe200078e0a05 */
[----:B------:R-:W-:Y:S01]  /*5710*/  PLOP3.LUT P3, PT, PT, PT, UP0, 0x80, 0x0 ;  /* 0x000000000000781c */ /* 0x000fe20003f6f008 */
[----:B------:R-:W0:Y:S01]  /*5720*/  @P4 S2R R11, SR_CgaCtaId ;  /* 0x00000000000b4919 */ /* 0x000e220000008800 */
[----:B------:R-:W-:Y:S01]  /*5730*/  SEL R4, RZ, 0x1, !P1 ;  /* 0x00000001ff047807 */ /* 0x000fe20004800000 */
[----:B------:R-:W-:Y:S01]  /*5740*/  IMAD.MOV.U32 R18, RZ, RZ, -0x1 ;  /* 0xffffffffff127424 */ /* 0x000fe200078e00ff */
[----:B------:R-:W-:Y:S01]  /*5750*/  @P4 MOV R6, 0x400 ;  /* 0x0000040000064802 */ /* 0x000fe20000000f00 */
[----:B------:R-:W-:Y:S01]  /*5760*/  IMAD.MOV.U32 R19, RZ, RZ, -0x1 ;  /* 0xffffffffff137424 */ /* 0x000fe200078e00ff */
[----:B------:R-:W-:-:S02]  /*5770*/  LEA.HI R7, R7, R5, RZ, 0x1f ;  /* 0x0000000507077211 */ /* 0x000fc400078ff8ff */
[----:B------:R-:W-:Y:S02]  /*5780*/  LOP3.LUT R3, R3, R4, RZ, 0x3c, !PT ;  /* 0x0000000403037212 */ /* 0x000fe400078e3cff */
[----:B------:R-:W-:Y:S02]  /*5790*/  SHF.R.U32.HI R8, RZ, 0x2, R7 ;  /* 0x00000002ff087819 */ /* 0x000fe40000011607 */
[----:B------:R-:W-:Y:S02]  /*57a0*/  PRMT R4, RZ, 0x7610, R4 ;  /* 0x00007610ff047816 */ /* 0x000fe40000000004 */
[----:B------:R-:W-:Y:S01]  /*57b0*/  @P3 LOP3.LUT R3, R3, 0x1, R8, 0x78, !PT ;  /* 0x0000000103033812 */ /* 0x000fe200078e7808 */
[----:B------:R-:W-:Y:S01]  /*57c0*/  IMAD R8, R8, -0x7, R13 ;  /* 0xfffffff908087824 */ /* 0x000fe200078e020d */
[----:B0-----:R-:W-:-:S04]  /*57d0*/  @P4 LEA R6, R11, R6, 0x18 ;  /* 0x000000060b064211 */ /* 0x001fc800078ec0ff */
[----:B------:R0:W-:Y:S01]  /*57e0*/  @P4 SYNCS.ARRIVE.TRANS64.A1T0 RZ, [R6+URZ+0xa8], RZ ;  /* 0x0000a8ff06ff49a7 */ /* 0x0001e2000810003f */
[----:B---3--:R-:W-:-:S05]  /*57f0*/  IADD3 R16, P1, R16, R24, RZ ;  /* 0x0000001810107210 */ /* 0x008fca0007f3e0ff */
[----:B------:R-:W-:Y:S01]  /*5800*/  IMAD.X R17, R17, 0x1, R0, P1 ;  /* 0x0000000111117824 */ /* 0x000fe200008e0600 */
[----:B------:R-:W-:-:S04]  /*5810*/  ISETP.GE.U32.AND P1, PT, R16, UR8, PT ;  /* 0x0000000810007c0c */ /* 0x000fc8000bf26070 */
[----:B------:R-:W-:-:S13]  /*5820*/  ISETP.GE.U32.AND.EX P1, PT, R17, UR9, PT, P1 ;  /* 0x0000000911007c0c */ /* 0x000fda000bf26110 */
[----:B0-----:R-:W-:Y:S05]  /*5830*/  @P1 BRA `(.L_x_114) ;  /* 0x00000004004c1947 */ /* 0x001fea0003800000 */
[----:B------:R-:W0:Y:S01]  /*5840*/  S2R R13, SR_CTAID.X ;  /* 0x00000000000d7919 */ /* 0x000e220000002500 */
[----:B------:R-:W-:Y:S01]  /*5850*/  ULDC.64 UR8, c[0x0][0x628] ;  /* 0x00018a0000087ab9 */ /* 0x000fe20000000a00 */
[----:B------:R-:W1:Y:S01]  /*5860*/  LDC R14, c[0x0][0x144] ;  /* 0x00005100ff0e7b82 */ /* 0x000e620000000800 */
[----:B------:R-:W-:Y:S01]  /*5870*/  ISETP.NE.U32.AND P1, PT, RZ, UR8, PT ;  /* 0x00000008ff007c0c */ /* 0x000fe2000bf25070 */
[----:B------:R-:W3:Y:S01]  /*5880*/  S2R R12, SR_CTAID.Y ;  /* 0x00000000000c7919 */ /* 0x000ee20000002600 */
[----:B------:R-:W-:Y:S01]  /*5890*/  ULDC UR10, c[0x0][0x630] ;  /* 0x00018c00000a7ab9 */ /* 0x000fe20000000800 */
[----:B------:R-:W-:Y:S01]  /*58a0*/  ULDC UR11, c[0x0][0x150] ;  /* 0x00005400000b7ab9 */ /* 0x000fe20000000800 */
[----:B------:R-:W-:Y:S01]  /*58b0*/  ISETP.NE.AND.EX P1, PT, RZ, UR9, PT, P1 ;  /* 0x00000009ff007c0c */ /* 0x000fe2000bf25310 */
[----:B------:R-:W-:Y:S02]  /*58c0*/  IMAD.MOV.U32 R4, RZ, RZ, R16 ;  /* 0x000000ffff047224 */ /* 0x000fe400078e0010 */
[----:B------:R-:W-:Y:S01]  /*58d0*/  IMAD.MOV.U32 R5, RZ, RZ, R17 ;  /* 0x000000ffff057224 */ /* 0x000fe200078e0011 */
[----:B0-----:R-:W-:-:S09]  /*58e0*/  I2FP.F32.U32 R18, R13 ;  /* 0x0000000d00127245 */ /* 0x001fd20000201000 */
[----:B------:R-:W-:Y:S05]  /*58f0*/  @!P1 BRA `(.L_x_115) ;  /* 0x0000000000289947 */ /* 0x000fea0003800000 */
[----:B------:R-:W-:Y:S02]  /*5900*/  ULDC UR7, c[0x0][0x634] ;  /* 0x00018d0000077ab9 */ /* 0x000fe40000000800 */
[----:B------:R-:W-:-:S05]  /*5910*/  IADD3 R5, P1, R16, UR7, RZ ;  /* 0x0000000710057c10 */ /* 0x000fca000ff3e0ff */
[----:B------:R-:W-:-:S04]  /*5920*/  IMAD.X R15, RZ, RZ, R17, P1 ;  /* 0x000000ffff0f7224 */ /* 0x000fc800008e0611 */
[----:B------:R-:W-:-:S04]  /*5930*/  IMAD.WIDE.U32 R6, R15, UR8, RZ ;  /* 0x000000080f067c25 */ /* 0x000fc8000f8e00ff */
[----:B------:R-:W-:-:S04]  /*5940*/  IMAD.WIDE.U32 R6, P1, R5, UR9, R6 ;  /* 0x0000000905067c25 */ /* 0x000fc8000f820006 */
[----:B------:R-:W-:-:S04]  /*5950*/  IMAD.WIDE.U32 R4, R5, UR8, RZ ;  /* 0x0000000805047c25 */ /* 0x000fc8000f8e00ff */
[----:B------:R-:W-:Y:S01]  /*5960*/  IMAD.MOV.U32 R4, RZ, RZ, R7 ;  /* 0x000000ffff047224 */ /* 0x000fe200078e0007 */
[----:B------:R-:W-:Y:S01]  /*5970*/  IADD3 RZ, P3, R5, R6, RZ ;  /* 0x0000000605ff7210 */ /* 0x000fe20007f7e0ff */
[----:B------:R-:W-:-:S04]  /*5980*/  IMAD.X R5, RZ, RZ, RZ, P1 ;  /* 0x000000ffff057224 */ /* 0x000fc800008e06ff */
[----:B------:R-:W-:-:S08]  /*5990*/  IMAD.WIDE.U32.X R4, R15, UR9, R4, P3 ;  /* 0x000000090f047c25 */ /* 0x000fd000098e0404 */
.L_x_115:
[----:B------:R-:W-:Y:S01]  /*59a0*/  FMUL R18, R18, UR11 ;  /* 0x0000000b12127c20 */ /* 0x000fe20008400000 */
[--C-:B------:R-:W-:Y:S01]  /*59b0*/  SHF.R.U64 R19, R4, UR10, R5.reuse ;  /* 0x0000000a04137c19 */ /* 0x100fe20008001205 */
[----:B------:R-:W-:Y:S01]  /*59c0*/  ULDC.64 UR8, c[0x0][0x620] ;  /* 0x0001880000087ab9 */ /* 0x000fe20000000a00 */
[----:B------:R-:W-:Y:S01]  /*59d0*/  SHF.R.U32.HI R4, RZ, UR10, R5 ;  /* 0x0000000aff047c19 */ /* 0x000fe20008011605 */
[----:B------:R-:W-:Y:S01]  /*59e0*/  ULDC.64 UR10, c[0x0][0x640] ;  /* 0x00019000000a7ab9 */ /* 0x000fe20000000a00 */
[----:B------:R-:W-:Y:S01]  /*59f0*/  IADD3 R5, P1, RZ, -R19, RZ ;  /* 0x80000013ff057210 */ /* 0x000fe20007f3e0ff */
[----:B------:R-:W0:Y:S01]  /*5a00*/  F2I.U32.TRUNC.NTZ R18, R18 ;  /* 0x0000001200127305 */ /* 0x000e22000020f000 */
[----:B------:R-:W4:Y:S01]  /*5a10*/  LDC R15, c[0x0][0x148] ;  /* 0x00005200ff0f7b82 */ /* 0x000f220000000800 */
[----:B------:R-:W-:Y:S02]  /*5a20*/  ULDC UR7, c[0x0][0x618] ;  /* 0x0001860000077ab9 */ /* 0x000fe40000000800 */
[----:B------:R-:W-:Y:S01]  /*5a30*/  IMAD.X R4, RZ, RZ, ~R4, P1 ;  /* 0x000000ffff047224 */ /* 0x000fe200008e0e04 */
[----:B------:R-:W-:-:S03]  /*5a40*/  ISETP.NE.U32.AND P1, PT, RZ, UR10, PT ;  /* 0x0000000aff007c0c */ /* 0x000fc6000bf25070 */
[----:B------:R-:W-:Y:S01]  /*5a50*/  IMAD R4, R4, UR8, RZ ;  /* 0x0000000804047c24 */ /* 0x000fe2000f8e02ff */
[----:B------:R-:W-:-:S03]  /*5a60*/  ISETP.NE.AND.EX P1, PT, RZ, UR11, PT, P1 ;  /* 0x0000000bff007c0c */ /* 0x000fc6000bf25310 */
[C---:B------:R-:W-:Y:S02]  /*5a70*/  IMAD R7, R5.reuse, UR9, R4 ;  /* 0x0000000905077c24 */ /* 0x040fe4000f8e0204 */
[----:B------:R-:W-:Y:S01]  /*5a80*/  IMAD.WIDE.U32 R4, R5, UR8, R16 ;  /* 0x0000000805047c25 */ /* 0x000fe2000f8e0010 */
[----:B------:R-:W-:-:S03]  /*5a90*/  ULDC UR8, c[0x0][0x154] ;  /* 0x0000550000087ab9 */ /* 0x000fc60000000800 */
[----:B0-----:R-:W-:Y:S02]  /*5aa0*/  IMAD.MOV R6, RZ, RZ, -R18 ;  /* 0x000000ffff067224 */ /* 0x001fe400078e0a12 */
[----:B------:R-:W-:Y:S02]  /*5ab0*/  IMAD.IADD R5, R5, 0x1, R7 ;  /* 0x0000000105057824 */ /* 0x000fe400078e0207 */
[----:B-1----:R-:W-:Y:S01]  /*5ac0*/  IMAD R13, R14, R6, R13 ;  /* 0x000000060e0d7224 */ /* 0x002fe200078e020d */
[----:B---3--:R-:W-:Y:S02]  /*5ad0*/  I2FP.F32.U32 R6, R12 ;  /* 0x0000000c00067245 */ /* 0x008fe40000201000 */
[--C-:B------:R-:W-:Y:S02]  /*5ae0*/  SHF.R.U64 R14, R4, UR7, R5.reuse ;  /* 0x00000007040e7c19 */ /* 0x100fe40008001205 */
[----:B------:R-:W-:Y:S01]  /*5af0*/  SHF.R.U32.HI R5, RZ, UR7, R5 ;  /* 0x00000007ff057c19 */ /* 0x000fe20008011605 */
[----:B------:R-:W-:Y:S01]  /*5b00*/  FMUL R6, R6, UR8 ;  /* 0x0000000806067c20 */ /* 0x000fe20008400000 */
[----:B------:R-:W-:-:S02]  /*5b10*/  ULDC UR7, c[0x0][0x608] ;  /* 0x0001820000077ab9 */ /* 0x000fc40000000800 */
[--C-:B------:R-:W-:Y:S01]  /*5b20*/  SHF.R.U64 R20, R14, UR7, R5.reuse ;  /* 0x000000070e147c19 */ /* 0x100fe20008001205 */
[----:B------:R0:W1:Y:S01]  /*5b30*/  F2I.U32.TRUNC.NTZ R21, R6 ;  /* 0x0000000600157305 */ /* 0x000062000020f000 */
[----:B------:R-:W-:Y:S01]  /*5b40*/  SHF.R.U32.HI R5, RZ, UR7, R5 ;  /* 0x00000007ff057c19 */ /* 0x000fe20008011605 */
[----:B------:R-:W-:-:S03]  /*5b50*/  ULDC UR7, c[0x0][0x658] ;  /* 0x0001960000077ab9 */ /* 0x000fc60000000800 */
[--C-:B------:R-:W-:Y:S02]  /*5b60*/  SHF.R.U64 R18, R20, UR7, R5.reuse ;  /* 0x0000000714127c19 */ /* 0x100fe40008001205 */
[----:B------:R-:W-:-:S03]  /*5b70*/  SHF.R.U32.HI R25, RZ, UR7, R5 ;  /* 0x00000007ff197c19 */ /* 0x000fc60008011605 */
[----:B------:R-:W-:Y:S02]  /*5b80*/  IMAD.MOV.U32 R4, RZ, RZ, R18 ;  /* 0x000000ffff047224 */ /* 0x000fe400078e0012 */
[----:B------:R-:W-:Y:S01]  /*5b90*/  IMAD.MOV.U32 R5, RZ, RZ, R25 ;  /* 0x000000ffff057224 */ /* 0x000fe200078e0019 */
[----:B0-----:R-:W-:Y:S06]  /*5ba0*/  @!P1 BRA `(.L_x_116) ;  /* 0x0000000000289947 */ /* 0x001fec0003800000 */
        /* <DEDUP_REMOVED lines=10> */
.L_x_116:
[----:B------:R-:W-:Y:S01]  /*5c50*/  ISETP.NE.AND P1, PT, R2, 0x1, PT ;  /* 0x000000010200780c */ /* 0x000fe20003f25270 */
[----:B------:R-:W-:Y:S01]  /*5c60*/  ULDC UR7, c[0x0][0x648] ;  /* 0x0001920000077ab9 */ /* 0x000fe20000000800 */
[----:B------:R-:W-:Y:S01]  /*5c70*/  LOP3.LUT R20, R20, UR6, RZ, 0xc0, !PT ;  /* 0x0000000614147c12 */ /* 0x000fe2000f8ec0ff */
[----:B-1----:R-:W-:Y:S01]  /*5c80*/  IMAD.MOV R21, RZ, RZ, -R21 ;  /* 0x000000ffff157224 */ /* 0x002fe200078e0a15 */
[----:B------:R-:W-:Y:S01]  /*5c90*/  SHF.R.U64 R5, R4, UR7, R5 ;  /* 0x0000000704057c19 */ /* 0x000fe20008001205 */
[----:B------:R-:W-:Y:S01]  /*5ca0*/  ULDC UR7, c[0x0][0x638] ;  /* 0x00018e0000077ab9 */ /* 0x000fe20000000800 */
[----:B------:R-:W-:Y:S01]  /*5cb0*/  ULDC UR8, c[0x0][0x610] ;  /* 0x0001840000087ab9 */ /* 0x000fe20000000800 */
[----:B------:R-:W-:Y:S02]  /*5cc0*/  IMAD.MOV.U32 R4, RZ, RZ, 0x1 ;  /* 0x00000001ff047424 */ /* 0x000fe400078e00ff */
[----:B------:R-:W-:Y:S02]  /*5cd0*/  IMAD.MOV R7, RZ, RZ, -R5 ;  /* 0x000000ffff077224 */ /* 0x000fe400078e0a05 */
[----:B------:R-:W-:Y:S01]  /*5ce0*/  IMAD R20, R5, UR5, R20 ;  /* 0x0000000505147c24 */ /* 0x000fe2000f8e0214 */
[----:B------:R-:W-:Y:S01]  /*5cf0*/  LOP3.LUT R5, R14, UR4, RZ, 0xc0, !PT ;  /* 0x000000040e057c12 */ /* 0x000fe2000f8ec0ff */
[----:B----4-:R-:W-:-:S02]  /*5d00*/  @P1 IMAD R13, R15, R21, R12 ;  /* 0x000000150f0d1224 */ /* 0x010fc400078e020c */
[----:B------:R-:W-:Y:S01]  /*5d10*/  IMAD R18, R7, UR7, R18 ;  /* 0x0000000707127c24 */ /* 0x000fe2000f8e0212 */
[----:B------:R-:W-:Y:S01]  /*5d20*/  ULDC UR7, c[0x0][0x600] ;  /* 0x0001800000077ab9 */ /* 0x000fe20000000800 */
[----:B------:R-:W-:Y:S02]  /*5d30*/  IMAD R13, R20, UR8, R13 ;  /* 0x00000008140d7c24 */ /* 0x000fe4000f8e020d */
[----:B------:R-:W-:-:S05]  /*5d40*/  IMAD R22, R18, UR7, R5 ;  /* 0x0000000712167c24 */ /* 0x000fca000f8e0205 */
[----:B------:R-:W-:Y:S02]  /*5d50*/  SEL R18, R22, R13, !P1 ;  /* 0x0000000d16127207 */ /* 0x000fe40004800000 */
[----:B------:R-:W-:-:S07]  /*5d60*/  SEL R22, R13, R22, !P1 ;  /* 0x000000160d167207 */ /* 0x000fce0004800000 */
.L_x_114:
[----:B------:R-:W-:Y:S05]  /*5d70*/  BSYNC B1 ;  /* 0x0000000000017941 */ /* 0x000fea0003800000 */
.L_x_113:
[----:B------:R-:W-:-:S13]  /*5d80*/  LOP3.LUT P1, RZ, R4, 0xff, RZ, 0xc0, !PT ;  /* 0x000000ff04ff7812 */ /* 0x000fda000782c0ff */
[----:B------:R-:W-:Y:S05]  /*5d90*/  @P1 BRA `(.L_x_117) ;  /* 0xfffffff000f41947 */ /* 0x000fea000383ffff */
[----:B------:R-:W-:Y:S05]  /*5da0*/  BSYNC B0 ;  /* 0x0000000000007941 */ /* 0x000fea0003800000 */
.L_x_105:
[----:B------:R-:W-:-:S03]  /*5db0*/  UMOV UR7, 0xffffffff ;  /* 0xffffffff00077882 */ /* 0x000fc60000000000 */
[----:B------:R-:W-:Y:S05]  /*5dc0*/  BRA.DIV UR7, `(.L_x_118) ;  /* 0x0000000607b47947 */ /* 0x000fea000b800000 */
[----:B------:R-:W-:-:S13]  /*5dd0*/  ELECT P6, URZ, PT ;  /* 0x00000000003f782f */ /* 0x000fda00038c0000 */
.L_x_137:
[----:B------:R-:W-:Y:S04]  /*5de0*/  BSSY B0, `(.L_x_119) ;  /* 0x0000046000007945 */ /* 0x000fe80003800000 */
[----:B------:R-:W-:Y:S05]  /*5df0*/  @!P6 BRA `(.L_x_120) ;  /* 0x000000040010e947 */ /* 0x000fea0003800000 */
[----:B------:R-:W-:-:S04]  /*5e00*/  LOP3.LUT R23, R23, 0x2, RZ, 0xfc, !PT ;  /* 0x0000000217177812 */ /* 0x000fc800078efcff */
[----:B------:R-:W-:-:S13]  /*5e10*/  ISETP.NE.AND P0, PT, R23, 0x3, PT ;  /* 0x000000031700780c */ /* 0x000fda0003f05270 */
[----:B------:R-:W-:Y:S05]  /*5e20*/  @!P0 BRA `(.L_x_121) ;  /* 0x0000000000048947 */ /* 0x000fea0003800000 */
[----:B------:R-:W-:Y:S01]  /*5e30*/  BPT.TRAP 0x1 ;  /* 0x000000040000795c */ /* 0x000fe20000300000 */
.L_x_121:
[----:B------:R-:W0:Y:S01]  /*5e40*/  S2R R5, SR_CgaCtaId ;  /* 0x0000000000057919 */ /* 0x000e220000008800 */
[----:B------:R-:W-:Y:S02]  /*5e50*/  MOV R0, 0x400 ;  /* 0x0000040000007802 */ /* 0x000fe40000000f00 */
[----:B------:R-:W-:Y:S02]  /*5e60*/  SHF.L.U32 R2, R3, 0x1f, RZ ;  /* 0x0000001f03027819 */ /* 0x000fe400000006ff */
[----:B0-----:R-:W-:-:S05]  /*5e70*/  LEA R5, R5, R0, 0x18 ;  /* 0x0000000005057211 */ /* 0x001fca00078ec0ff */
[----:B------:R-:W-:-:S04]  /*5e80*/  VIADD R5, R5, 0x38 ;  /* 0x0000003805057836 */ /* 0x000fc80000000000 */
[C---:B------:R-:W-:Y:S02]  /*5e90*/  IMAD R7, R8.reuse, 0x8, R5 ;  /* 0x0000000808077824 */ /* 0x040fe400078e0205 */
[----:B------:R-:W-:Y:S02]  /*5ea0*/  VIADD R8, R8, 0x1 ;  /* 0x0000000108087836 */ /* 0x000fe40000000000 */
[----:B------:R-:W0:Y:S03]  /*5eb0*/  SYNCS.PHASECHK.TRANS64.TRYWAIT P0, [R7+URZ], R2 ;  /* 0x00000002070075a7 */ /* 0x000e26000800017f */
[----:B------:R-:W-:-:S04]  /*5ec0*/  ISETP.NE.AND P1, PT, R8, 0x7, PT ;  /* 0x000000070800780c */ /* 0x000fc80003f25270 */
[----:B------:R-:W-:Y:S02]  /*5ed0*/  SEL R0, RZ, 0x1, P1 ;  /* 0x00000001ff007807 */ /* 0x000fe40000800000 */
[----:B------:R-:W-:Y:S02]  /*5ee0*/  SEL R8, R8, RZ, P1 ;  /* 0x000000ff08087207 */ /* 0x000fe40000800000 */
[----:B------:R-:W-:-:S03]  /*5ef0*/  LOP3.LUT R9, R3, R0, RZ, 0x3c, !PT ;  /* 0x0000000003097212 */ /* 0x000fc600078e3cff */
[----:B------:R-:W-:Y:S01]  /*5f00*/  IMAD R6, R8, 0x8, R5 ;  /* 0x0000000808067824 */ /* 0x000fe200078e0205 */
[----:B------:R-:W-:Y:S01]  /*5f10*/  SHF.L.U32 R3, R9, 0x1f, RZ ;  /* 0x0000001f09037819 */ /* 0x000fe200000006ff */
[----:B0-----:R-:W-:Y:S06]  /*5f20*/  @!P0 BRA `(.L_x_122) ;  /* 0x00000004007c8947 */ /* 0x001fec0003800000 */
.L_x_138:
[----:B------:R-:W1:Y:S01]  /*5f30*/  SYNCS.PHASECHK.TRANS64.TRYWAIT P0, [R6+URZ], R3 ;  /* 0x00000003060075a7 */ /* 0x000e62000800017f */
[----:B------:R-:W-:-:S05]  /*5f40*/  VIADD R0, R8, 0x1 ;  /* 0x0000000108007836 */ /* 0x000fca0000000000 */
[----:B------:R-:W-:-:S04]  /*5f50*/  ISETP.NE.AND P1, PT, R0, 0x7, PT ;  /* 0x000000070000780c */ /* 0x000fc80003f25270 */
[----:B0-----:R-:W-:Y:S02]  /*5f60*/  SEL R2, RZ, 0x1, P1 ;  /* 0x00000001ff027807 */ /* 0x001fe40000800000 */
[----:B------:R-:W-:Y:S02]  /*5f70*/  SEL R0, R0, RZ, P1 ;  /* 0x000000ff00007207 */ /* 0x000fe40000800000 */
[----:B------:R-:W-:-:S03]  /*5f80*/  LOP3.LUT R9, R9, R2, RZ, 0x3c, !PT ;  /* 0x0000000209097212 */ /* 0x000fc600078e3cff */
[----:B------:R-:W-:Y:S01]  /*5f90*/  IMAD R7, R0, 0x8, R5 ;  /* 0x0000000800077824 */ /* 0x000fe200078e0205 */
[----:B------:R-:W-:Y:S01]  /*5fa0*/  SHF.L.U32 R4, R9, 0x1f, RZ ;  /* 0x0000001f09047819 */ /* 0x000fe200000006ff */
[----:B-1----:R-:W-:Y:S06]  /*5fb0*/  @!P0 BRA `(.L_x_123) ;  /* 0x00000004006c8947 */ /* 0x002fec0003800000 */
.L_x_139:
[----:B------:R-:W1:Y:S01]  /*5fc0*/  SYNCS.PHASECHK.TRANS64.TRYWAIT P0, [R7+URZ], R4 ;  /* 0x00000004070075a7 */ /* 0x000e62000800017f */
[----:B------:R-:W-:-:S05]  /*5fd0*/  VIADD R0, R0, 0x1 ;  /* 0x0000000100007836 */ /* 0x000fca0000000000 */
[----:B------:R-:W-:-:S04]  /*5fe0*/  ISETP.NE.AND P1, PT, R0, 0x7, PT ;  /* 0x000000070000780c */ /* 0x000fc80003f25270 */
[----:B------:R-:W-:Y:S02]  /*5ff0*/  SEL R2, RZ, 0x1, P1 ;  /* 0x00000001ff027807 */ /* 0x000fe40000800000 */
[----:B------:R-:W-:Y:S02]  /*6000*/  SEL R0, R0, RZ, P1 ;  /* 0x000000ff00007207 */ /* 0x000fe40000800000 */
[----:B------:R-:W-:-:S03]  /*6010*/  LOP3.LUT R9, R9, R2, RZ, 0x3c, !PT ;  /* 0x0000000209097212 */ /* 0x000fc600078e3cff */
[----:B0-----:R-:W-:Y:S01]  /*6020*/  IMAD R6, R0, 0x8, R5 ;  /* 0x0000000800067824 */ /* 0x001fe200078e0205 */
[----:B------:R-:W-:Y:S01]  /*6030*/  SHF.L.U32 R3, R9, 0x1f, RZ ;  /* 0x0000001f09037819 */ /* 0x000fe200000006ff */
[----:B-1----:R-:W-:Y:S06]  /*6040*/  @!P0 BRA `(.L_x_124) ;  /* 0x00000004005c8947 */ /* 0x002fec0003800000 */
.L_x_140:
        /* <DEDUP_REMOVED lines=9> */
.L_x_141:
        /* <DEDUP_REMOVED lines=9> */
.L_x_142:
[----:B------:R-:W1:Y:S01]  /*6170*/  SYNCS.PHASECHK.TRANS64.TRYWAIT P0, [R6+URZ], R3 ;  /* 0x00000003060075a7 */ /* 0x000e62000800017f */
[----:B------:R-:W-:-:S05]  /*6180*/  VIADD R0, R0, 0x1 ;  /* 0x0000000100007836 */ /* 0x000fca0000000000 */
[----:B------:R-:W-:-:S04]  /*6190*/  ISETP.NE.AND P1, PT, R0, 0x7, PT ;  /* 0x000000070000780c */ /* 0x000fc80003f25270 */
[----:B------:R-:W-:Y:S02]  /*61a0*/  SEL R2, RZ, 0x1, P1 ;  /* 0x00000001ff027807 */ /* 0x000fe40000800000 */
[----:B------:R-:W-:Y:S02]  /*61b0*/  SEL R0, R0, RZ, P1 ;  /* 0x000000ff00007207 */ /* 0x000fe40000800000 */
[----:B------:R-:W-:Y:S01]  /*61c0*/  LOP3.LUT R2, R9, R2, RZ, 0x3c, !PT ;  /* 0x0000000209027212 */ /* 0x000fe200078e3cff */
[----:B-1----:R-:W-:Y:S06]  /*61d0*/  @!P0 BRA `(.L_x_127) ;  /* 0x0000000400348947 */ /* 0x002fec0003800000 */
.L_x_143:
[----:B------:R-:W-:Y:S01]  /*61e0*/  IMAD R5, R0, 0x8, R5 ;  /* 0x0000000800057824 */ /* 0x000fe200078e0205 */
[----:B------:R-:W-:-:S07]  /*61f0*/  SHF.L.U32 R0, R2, 0x1f, RZ ;  /* 0x0000001f02007819 */ /* 0x000fce00000006ff */
.L_x_128:
[----:B---3--:R3:W4:Y:S02]  /*6200*/  SYNCS.PHASECHK.TRANS64.TRYWAIT P0, [R5+URZ], R0 ;  /* 0x00000000050075a7 */ /* 0x008724000800017f */
[----:B----4-:R-:W-:Y:S05]  /*6210*/  @!P0 NANOSLEEP.SYNCS 0x989680 ;  /* 0x009896800000895d */ /* 0x010fea0003900000 */
[----:B------:R-:W4:Y:S02]  /*6220*/  @!P0 SYNCS.PHASECHK.TRANS64 P0, [R5+URZ], R0 ;  /* 0x00000000050085a7 */ /* 0x000f24000800007f */
[----:B----4-:R-:W-:Y:S05]  /*6230*/  @!P0 BRA `(.L_x_128) ;  /* 0xfffffffc00f08947 */ /* 0x010fea000383ffff */
.L_x_120:
[----:B------:R-:W-:Y:S05]  /*6240*/  BSYNC B0 ;  /* 0x0000000000007941 */ /* 0x000fea0003800000 */
.L_x_119:
[----:B------:R-:W-:Y:S05]  /*6250*/  EXIT ;  /* 0x000000000000794d */ /* 0x000fea0003800000 */
.L_x_19:
[----:B0-----:R-:W-:-:S04]  /*6260*/  IMAD.U32 R3, RZ, RZ, UR43 ;  /* 0x0000002bff037e24 */ /* 0x001fc8000f8e00ff */
[----:B------:R0:W1:Y:S03]  /*6270*/  SYNCS.PHASECHK.TRANS64.TRYWAIT P0, [R3+URZ+-0x8], R0 ;  /* 0xfffff800030075a7 */ /* 0x000066000800017f */
[----:B-1----:R-:W-:Y:S05]  /*6280*/  @!P0 NANOSLEEP.SYNCS 0x989680 ;  /* 0x009896800000895d */ /* 0x002fea0003900000 */
[----:B------:R-:W1:Y:S02]  /*6290*/  @!P0 SYNCS.PHASECHK.TRANS64 P0, [R3+URZ+-0x8], R0 ;  /* 0xfffff800030085a7 */ /* 0x000e64000800007f */
[----:B-1----:R-:W-:Y:S05]  /*62a0*/  @!P0 BRA `(.L_x_19) ;  /* 0xfffffffc00ec8947 */ /* 0x002fea000383ffff */
[----:B------:R-:W-:Y:S05]  /*62b0*/  BRA `(.L_x_129) ;  /* 0xffffffb400607947 */ /* 0x000fea000383ffff */
.L_x_24:
[----:B-1----:R1:W2:Y:S02]  /*62c0*/  SYNCS.PHASECHK.TRANS64.TRYWAIT P1, [R3+URZ], R0 ;  /* 0x00000000030075a7 */ /* 0x0022a4000802017f */
[----:B--2---:R-:W-:Y:S05]  /*62d0*/  @!P1 NANOSLEEP.SYNCS 0x989680 ;  /* 0x009896800000995d */ /* 0x004fea0003900000 */
[----:B------:R-:W2:Y:S02]  /*62e0*/  @!P1 SYNCS.PHASECHK.TRANS64 P1, [R3+URZ], R0 ;  /* 0x00000000030095a7 */ /* 0x000ea4000802007f */
[----:B--2---:R-:W-:Y:S05]  /*62f0*/  @!P1 BRA `(.L_x_24) ;  /* 0xfffffffc00f09947 */ /* 0x004fea000383ffff */
[----:B------:R-:W-:Y:S05]  /*6300*/  BRA `(.L_x_23) ;  /* 0xffffffb400cc7947 */ /* 0x000fea000383ffff */
.L_x_29:
[----:B-1----:R-:W-:-:S04]  /*6310*/  IMAD.U32 R5, RZ, RZ, UR4 ;  /* 0x00000004ff057e24 */ /* 0x002fc8000f8e00ff */
[----:B------:R1:W2:Y:S03]  /*6320*/  SYNCS.PHASECHK.TRANS64.TRYWAIT P1, [R5+URZ], R4 ;  /* 0x00000004050075a7 */ /* 0x0002a6000802017f */
[----:B--2---:R-:W-:Y:S05]  /*6330*/  @!P1 NANOSLEEP.SYNCS 0x989680 ;  /* 0x009896800000995d */ /* 0x004fea0003900000 */
[----:B------:R-:W2:Y:S02]  /*6340*/  @!P1 SYNCS.PHASECHK.TRANS64 P1, [R5+URZ], R4 ;  /* 0x00000004050095a7 */ /* 0x000ea4000802007f */
[----:B--2---:R-:W-:Y:S05]  /*6350*/  @!P1 BRA `(.L_x_29) ;  /* 0xfffffffc00ec9947 */ /* 0x004fea000383ffff */
[----:B------:R-:W-:Y:S05]  /*6360*/  BRA `(.L_x_28) ;  /* 0xffffffb800f47947 */ /* 0x000fea000383ffff */
.L_x_37:
[----:B0-----:R-:W-:-:S04]  /*6370*/  IMAD.U32 R3, RZ, RZ, UR43 ;  /* 0x0000002bff037e24 */ /* 0x001fc8000f8e00ff */
[----:B------:R0:W1:Y:S03]  /*6380*/  SYNCS.PHASECHK.TRANS64.TRYWAIT P0, [R3+URZ+0x8], R0 ;  /* 0x00000800030075a7 */ /* 0x000066000800017f */
[----:B-1----:R-:W-:Y:S05]  /*6390*/  @!P0 NANOSLEEP.SYNCS 0x989680 ;  /* 0x009896800000895d */ /* 0x002fea0003900000 */
[----:B------:R-:W1:Y:S02]  /*63a0*/  @!P0 SYNCS.PHASECHK.TRANS64 P0, [R3+URZ+0x8], R0 ;  /* 0x00000800030085a7 */ /* 0x000e64000800007f */
[----:B-1----:R-:W-:Y:S05]  /*63b0*/  @!P0 BRA `(.L_x_37) ;  /* 0xfffffffc00ec8947 */ /* 0x002fea000383ffff */
[----:B------:R-:W-:Y:S05]  /*63c0*/  BRA `(.L_x_130) ;  /* 0xffffffc000b87947 */ /* 0x000fea000383ffff */
.L_x_106:
[----:B------:R-:W-:Y:S01]  /*63d0*/  BSSY B1, `(.L_x_131) ;  /* 0x0000006000017945 */ /* 0x000fe20003800000 */
[----:B------:R-:W-:-:S07]  /*63e0*/  IMAD.MOV.U32 R15, RZ, RZ, -0x1 ;  /* 0xffffffffff0f7424 */ /* 0x000fce00078e00ff */
[----:B--2--5:R-:W-:Y:S05]  /*63f0*/  WARPSYNC.COLLECTIVE R15, `(.L_x_132) ;  /* 0x000000000f0c7348 */ /* 0x024fea0003c00000 */
[----:B------:R-:W-:Y:S02]  /*6400*/  ELECT P6, UR62, PT ;  /* 0x00000000003e782f */ /* 0x000fe400038c0000 */
[----:B------:R-:W-:Y:S01]  /*6410*/  MOV R14, UR62 ;  /* 0x0000003e000e7c02 */ /* 0x000fe20008000f00 */
[----:B--2--5:R-:W-:Y:S10]  /*6420*/  ENDCOLLECTIVE ;  /* 0x000000000000791b */ /* 0x024ff40003800000 */
.L_x_132:
[----:B------:R-:W-:Y:S05]  /*6430*/  BSYNC B1 ;  /* 0x0000000000017941 */ /* 0x000fea0003800000 */
.L_x_131:
[----:B------:R-:W-:Y:S05]  /*6440*/  BRA `(.L_x_133) ;  /* 0xffffffec00547947 */ /* 0x000fea000383ffff */
.L_x_109:
[----:B0-----:R0:W1:Y:S02]  /*6450*/  SYNCS.PHASECHK.TRANS64.TRYWAIT P1, [R14+URZ+0x38], R5 ;  /* 0x000038050e0075a7 */ /* 0x001064000802017f */
[----:B-1----:R-:W-:Y:S05]  /*6460*/  @!P1 NANOSLEEP.SYNCS 0x989680 ;  /* 0x009896800000995d */ /* 0x002fea0003900000 */
[----:B------:R-:W1:Y:S02]  /*6470*/  @!P1 SYNCS.PHASECHK.TRANS64 P1, [R14+URZ+0x38], R5 ;  /* 0x000038050e0095a7 */ /* 0x000e64000802007f */
[----:B-1----:R-:W-:Y:S05]  /*6480*/  @!P1 BRA `(.L_x_109) ;  /* 0xfffffffc00f09947 */ /* 0x002fea000383ffff */
[----:B------:R-:W-:Y:S05]  /*6490*/  BRA `(.L_x_134) ;  /* 0xffffffec00907947 */ /* 0x000fea000383ffff */
.L_x_118:
[----:B------:R-:W-:Y:S01]  /*64a0*/  BSSY B0, `(.L_x_135) ;  /* 0x0000006000007945 */ /* 0x000fe20003800000 */
[----:B------:R-:W-:-:S07]  /*64b0*/  IMAD.MOV.U32 R15, RZ, RZ, -0x1 ;  /* 0xffffffffff0f7424 */ /* 0x000fce00078e00ff */
[----:B--2--5:R-:W-:Y:S05]  /*64c0*/  WARPSYNC.COLLECTIVE R15, `(.L_x_136) ;  /* 0x000000000f0c7348 */ /* 0x024fea0003c00000 */
[----:B------:R-:W-:Y:S02]  /*64d0*/  ELECT P6, UR62, PT ;  /* 0x00000000003e782f */ /* 0x000fe400038c0000 */
[----:B------:R-:W-:Y:S01]  /*64e0*/  MOV R14, UR62 ;  /* 0x0000003e000e7c02 */ /* 0x000fe20008000f00 */
[----:B--2--5:R-:W-:Y:S10]  /*64f0*/  ENDCOLLECTIVE ;  /* 0x000000000000791b */ /* 0x024ff40003800000 */
.L_x_136:
[----:B------:R-:W-:Y:S05]  /*6500*/  BSYNC B0 ;  /* 0x0000000000007941 */ /* 0x000fea0003800000 */
.L_x_135:
[----:B------:R-:W-:Y:S05]  /*6510*/  BRA `(.L_x_137) ;  /* 0xfffffff800307947 */ /* 0x000fea000383ffff */
.L_x_122:
[----:B0-----:R0:W1:Y:S02]  /*6520*/  SYNCS.PHASECHK.TRANS64.TRYWAIT P0, [R7+URZ], R2 ;  /* 0x00000002070075a7 */ /* 0x001064000800017f */
[----:B-1----:R-:W-:Y:S05]  /*6530*/  @!P0 NANOSLEEP.SYNCS 0x989680 ;  /* 0x009896800000895d */ /* 0x002fea0003900000 */
[----:B------:R-:W1:Y:S02]  /*6540*/  @!P0 SYNCS.PHASECHK.TRANS64 P0, [R7+URZ], R2 ;  /* 0x00000002070085a7 */ /* 0x000e64000800007f */
[----:B-1----:R-:W-:Y:S05]  /*6550*/  @!P0 BRA `(.L_x_122) ;  /* 0xfffffffc00f08947 */ /* 0x002fea000383ffff */
[----:B------:R-:W-:Y:S05]  /*6560*/  BRA `(.L_x_138) ;  /* 0xfffffff800707947 */ /* 0x000fea000383ffff */
.L_x_123:
[----:B0-----:R0:W1:Y:S02]  /*6570*/  SYNCS.PHASECHK.TRANS64.TRYWAIT P0, [R6+URZ], R3 ;  /* 0x00000003060075a7 */ /* 0x001064000800017f */
[----:B-1----:R-:W-:Y:S05]  /*6580*/  @!P0 NANOSLEEP.SYNCS 0x989680 ;  /* 0x009896800000895d */ /* 0x002fea0003900000 */
[----:B------:R-:W1:Y:S02]  /*6590*/  @!P0 SYNCS.PHASECHK.TRANS64 P0, [R6+URZ], R3 ;  /* 0x00000003060085a7 */ /* 0x000e64000800007f */
[----:B-1----:R-:W-:Y:S05]  /*65a0*/  @!P0 BRA `(.L_x_123) ;  /* 0xfffffffc00f08947 */ /* 0x002fea000383ffff */
[----:B------:R-:W-:Y:S05]  /*65b0*/  BRA `(.L_x_139) ;  /* 0xfffffff800807947 */ /* 0x000fea000383ffff */
.L_x_124:
[----:B0-----:R0:W1:Y:S02]  /*65c0*/  SYNCS.PHASECHK.TRANS64.TRYWAIT P0, [R7+URZ], R4 ;  /* 0x00000004070075a7 */ /* 0x001064000800017f */
[----:B-1----:R-:W-:Y:S05]  /*65d0*/  @!P0 NANOSLEEP.SYNCS 0x989680 ;  /* 0x009896800000895d */ /* 0x002fea0003900000 */
[----:B------:R-:W1:Y:S02]  /*65e0*/  @!P0 SYNCS.PHASECHK.TRANS64 P0, [R7+URZ], R4 ;  /* 0x00000004070085a7 */ /* 0x000e64000800007f */
[----:B-1----:R-:W-:Y:S05]  /*65f0*/  @!P0 BRA `(.L_x_124) ;  /* 0xfffffffc00f08947 */ /* 0x002fea000383ffff */
[----:B------:R-:W-:Y:S05]  /*6600*/  BRA `(.L_x_140) ;  /* 0xfffffff800907947 */ /* 0x000fea000383ffff */
.L_x_125:
[----:B0-----:R0:W1:Y:S02]  /*6610*/  SYNCS.PHASECHK.TRANS64.TRYWAIT P0, [R6+URZ], R3 ;  /* 0x00000003060075a7 */ /* 0x001064000800017f */
[----:B-1----:R-:W-:Y:S05]  /*6620*/  @!P0 NANOSLEEP.SYNCS 0x989680 ;  /* 0x009896800000895d */ /* 0x002fea0003900000 */
[----:B------:R-:W1:Y:S02]  /*6630*/  @!P0 SYNCS.PHASECHK.TRANS64 P0, [R6+URZ], R3 ;  /* 0x00000003060085a7 */ /* 0x000e64000800007f */
[----:B-1----:R-:W-:Y:S05]  /*6640*/  @!P0 BRA `(.L_x_125) ;  /* 0xfffffffc00f08947 */ /* 0x002fea000383ffff */
[----:B------:R-:W-:Y:S05]  /*6650*/  BRA `(.L_x_141) ;  /* 0xfffffff800a07947 */ /* 0x000fea000383ffff */
.L_x_126:
[----:B0-----:R0:W1:Y:S02]  /*6660*/  SYNCS.PHASECHK.TRANS64.TRYWAIT P0, [R7+URZ], R4 ;  /* 0x00000004070075a7 */ /* 0x001064000800017f */
[----:B-1----:R-:W-:Y:S05]  /*6670*/  @!P0 NANOSLEEP.SYNCS 0x989680 ;  /* 0x009896800000895d */ /* 0x002fea0003900000 */
[----:B------:R-:W1:Y:S02]  /*6680*/  @!P0 SYNCS.PHASECHK.TRANS64 P0, [R7+URZ], R4 ;  /* 0x00000004070085a7 */ /* 0x000e64000800007f */
[----:B-1----:R-:W-:Y:S05]  /*6690*/  @!P0 BRA `(.L_x_126) ;  /* 0xfffffffc00f08947 */ /* 0x002fea000383ffff */
[----:B------:R-:W-:Y:S05]  /*66a0*/  BRA `(.L_x_142) ;  /* 0xfffffff800b07947 */ /* 0x000fea000383ffff */
.L_x_127:
[----:B-1----:R1:W3:Y:S02]  /*66b0*/  SYNCS.PHASECHK.TRANS64.TRYWAIT P0, [R6+URZ], R3 ;  /* 0x00000003060075a7 */ /* 0x0022e4000800017f */
[----:B---3--:R-:W-:Y:S05]  /*66c0*/  @!P0 NANOSLEEP.SYNCS 0x989680 ;  /* 0x009896800000895d */ /* 0x008fea0003900000 */
[----:B------:R-:W3:Y:S02]  /*66d0*/  @!P0 SYNCS.PHASECHK.TRANS64 P0, [R6+URZ], R3 ;  /* 0x00000003060085a7 */ /* 0x000ee4000800007f */
[----:B---3--:R-:W-:Y:S05]  /*66e0*/  @!P0 BRA `(.L_x_127) ;  /* 0xfffffffc00f08947 */ /* 0x008fea000383ffff */
[----:B------:R-:W-:Y:S05]  /*66f0*/  BRA `(.L_x_143) ;  /* 0xfffffff800b87947 */ /* 0x000fea000383ffff */
.L_x_144:
[----:B------:R-:W-:-:S00]  /*6700*/  BRA `(.L_x_144) ;  /* 0xfffffffc00fc7947 */ /* 0x000fc0000383ffff */
[----:B------:R-:W-:-:S00]  /*6710*/  NOP ;  /* 0x0000000000007918 */ /* 0x000fc00000000000 */
        /* <DEDUP_REMOVED lines=14> */
.L_x_145:


//--------------------- .nv.global.init           --------------------------
	.section	.nv.global.init,"aw",@progbits
.nv.global.init:
	.type		$str$22,@object
	.size		$str$22,($str$23 - $str$22)
$str$22:
        /*0000*/ 	.byte	0x6b, 0x5f, 0x74, 0x69, 0x6c, 0x65, 0x5f, 0x63, 0x6f, 0x75, 0x6e, 0x74, 0x20, 0x3e, 0x3d, 0x20
        /*0010*/ 	.byte	0x31, 0x00
	.type		$str$23,@object
	.size		$str$23,(__unnamed_1 - $str$23)
$str$23:
        /*0012*/ 	.byte	0x2f, 0x74, 0x6d, 0x70, 0x2f, 0x63, 0x75, 0x74, 0x6c, 0x61, 0x73, 0x73, 0x5f, 0x73, 0x77, 0x65
        /*0022*/ 	.byte	0x65, 0x70, 0x5f, 0x73, 0x72, 0x63, 0x2f, 0x69, 0x6e, 0x63, 0x6c, 0x75, 0x64, 0x65, 0x2f, 0x63
        /*0032*/ 	.byte	0x75, 0x74, 0x6c, 0x61, 0x73, 0x73, 0x2f, 0x67, 0x65, 0x6d, 0x6d, 0x2f, 0x63, 0x6f, 0x6c, 0x6c
        /*0042*/ 	.byte	0x65, 0x63, 0x74, 0x69, 0x76, 0x65, 0x2f, 0x73, 0x6d, 0x39, 0x30, 0x5f, 0x6d, 0x6d, 0x61, 0x5f
        /*0052*/ 	.byte	0x74, 0x6d, 0x61, 0x5f, 0x67, 0x6d, 0x6d, 0x61, 0x5f, 0x73, 0x73, 0x5f, 0x77, 0x61, 0x72, 0x70
        /*0062*/ 	.byte	0x73, 0x70, 0x65, 0x63, 0x69, 0x61, 0x6c, 0x69, 0x7a, 0x65, 0x64, 0x2e, 0x68, 0x70, 0x70, 0x00
	.type		__unnamed_1,@object
	.size		__unnamed_1,(.L_0 - __unnamed_1)
__unnamed_1:
        /*0072*/ 	.byte	0x76, 0x6f, 0x69, 0x64, 0x20, 0x63, 0x75, 0x74, 0x6c, 0x61, 0x73, 0x73, 0x3a, 0x3a, 0x67, 0x65
        /* <DEDUP_REMOVED lines=179> */
        /*0bb2*/ 	.byte	0x75, 0x74, 0x65, 0x3a, 0x3a, 0x69, 0x64, 0x65, 0x6e, 0x74, 0x69, 0x74, 0x79, 0x5d, 0x00
.L_0:


//--------------------- .nv.shared._ZN7cutlass13device_kernelINS_4gemm6kernel13GemmUniversalIN4cute5tupleIJiiiiEEENS1_10collective13CollectiveMmaINS1_34MainloopSm90TmaGmmaWarpSpecializedILi7ENS5_IJNS4_1CILi1EEENSA_ILi4EEESB_EEENS1_32KernelTmaWarpSpecializedPingpongEEENS5_IJNSA_ILi64EEESG_NSA_ILi128EEEEEENS_6half_tENS5_IJlSB_lEEESJ_SK_NS4_8TiledMMAINS4_8MMA_AtomIJNS4_4SM904GMMA25MMA_64x64x16_F32F16F16_SSILNSO_5MajorE0ELSQ_0ELNSO_7ScaleInE1ELSR_1EEEEEENS4_6LayoutINS5_IJSB_SB_SB_EEENS5_IJNSA_ILi0EEESW_SW_EEEEENS5_IJNS4_10UnderscoreESZ_SZ_EEEEENS4_23SM90_TMA_LOAD_MULTICASTENS4_14ComposedLayoutINS4_7SwizzleILi3ELi4ELi3EEENS4_18smem_ptr_flag_bitsILi16EEENSU_INS5_IJNSA_ILi8EEESG_EEENS5_IJSG_SB_EEEEEEEvNS4_8identityENS4_13SM90_TMA_LOADES1C_vS1D_EENS_8epilogue10collective6detail29Sm90TmaWarpSpecializedAdapterINS1H_15DefaultEpilogueISJ_SK_SK_NS1G_6thread17LinearCombinationISJ_Li1EffLNS1L_9ScaleType4KindE0ELNS_15FloatRoundStyleE2ESJ_EENS1_15EpilogueDefaultEEEEEvvEEEEvNT_6ParamsE --------------------------
	.section	.nv.shared._ZN7cutlass13device_kernelINS_4gemm6kernel13GemmUniversalIN4cute5tupleIJiiiiEEENS1_10collective13CollectiveMmaINS1_34MainloopSm90TmaGmmaWarpSpecializedILi7ENS5_IJNS4_1CILi1EEENSA_ILi4EEESB_EEENS1_32KernelTmaWarpSpecializedPingpongEEENS5_IJNSA_ILi64EEESG_NSA_ILi128EEEEEENS_6half_tENS5_IJlSB_lEEESJ_SK_NS4_8TiledMMAINS4_8MMA_AtomIJNS4_4SM904GMMA25MMA_64x64x16_F32F16F16_SSILNSO_5MajorE0ELSQ_0ELNSO_7ScaleInE1ELSR_1EEEEEENS4_6LayoutINS5_IJSB_SB_SB_EEENS5_IJNSA_ILi0EEESW_SW_EEEEENS5_IJNS4_10UnderscoreESZ_SZ_EEEEENS4_23SM90_TMA_LOAD_MULTICASTENS4_14ComposedLayoutINS4_7SwizzleILi3ELi4ELi3EEENS4_18smem_ptr_flag_bitsILi16EEENSU_INS5_IJNSA_ILi8EEESG_EEENS5_IJSG_SB_EEEEEEEvNS4_8identityENS4_13SM90_TMA_LOADES1C_vS1D_EENS_8epilogue10collective6detail29Sm90TmaWarpSpecializedAdapterINS1H_15DefaultEpilogueISJ_SK_SK_NS1G_6thread17LinearCombinationISJ_Li1EffLNS1L_9ScaleType4KindE0ELNS_15FloatRoundStyleE2ESJ_EENS1_15EpilogueDefaultEEEEEvvEEEEvNT_6ParamsE,"aw",@nobits
	.sectionflags	@""
	.align	16
	.zero		1024


//--------------------- .nv.shared.reserved.0     --------------------------
	.section	.nv.shared.reserved.0,"aw",@nobits
	.weak		__nv_reservedSMEM_offset_0_alias
	.size		__nv_reservedSMEM_offset_0_alias, 0, 0
	.other		__nv_reservedSMEM_offset_0_alias,@"STO_CUDA_RESERVED_SHARED STV_DEFAULT"
__nv_reservedSMEM_offset_0_alias:
	.zero		0


//--------------------- .nv.global                --------------------------
	.section	.nv.global,"aw",@nobits
.nv.global:
	.type		_ZN40_INTERNAL_9d0729c2_4_k_cu_15303b2b_248924cute1_E,@object
	.size		_ZN40_INTERNAL_9d0729c2_4_k_cu_15303b2b_248924cute1_E,(_ZN40_INTERNAL_9d0729c2_4_k_cu_15303b2b_248924cuda3std3__45__cpo6cbeginE - _ZN40_INTERNAL_9d0729c2_4_k_cu_15303b2b_248924cute1_E)
_ZN40_INTERNAL_9d0729c2_4_k_cu_15303b2b_248924cute1_E:
	.zero		1
	.type		_ZN40_INTERNAL_9d0729c2_4_k_cu_15303b2b_248924cuda3std3__45__cpo6cbeginE,@object
	.size		_ZN40_INTERNAL_9d0729c2_4_k_cu_15303b2b_248924cuda3std3__45__cpo6cbeginE,(_ZN40_INTERNAL_9d0729c2_4_k_cu_15303b2b_248924cuda3std3__48in_placeE - _ZN40_INTERNAL_9d0729c2_4_k_cu_15303b2b_248924cuda3std3__45__cpo6cbeginE)
_ZN40_INTERNAL_9d0729c2_4_k_cu_15303b2b_248924cuda3std3__45__cpo6cbeginE:
	.zero		1
	.type		_ZN40_INTERNAL_9d0729c2_4_k_cu_15303b2b_248924cuda3std3__48in_placeE,@object
	.size		_ZN40_INTERNAL_9d0729c2_4_k_cu_15303b2b_248924cuda3std3__48in_placeE,(_ZN40_INTERNAL_9d0729c2_4_k_cu_15303b2b_248924cuda3std6ranges3__45__cpo9iter_moveE - _ZN40_INTERNAL_9d0729c2_4_k_cu_15303b2b_248924cuda3std3__48in_placeE)
_ZN40_INTERNAL_9d0729c2_4_k_cu_15303b2b_248924cuda3std3__48in_placeE:
	.zero		1
	.type		_ZN40_INTERNAL_9d0729c2_4_k_cu_15303b2b_248924cuda3std6ranges3__45__cpo9iter_moveE,@object
	.size		_ZN40_INTERNAL_9d0729c2_4_k_cu_15303b2b_248924cuda3std6ranges3__45__cpo9iter_moveE,(_ZN40_INTERNAL_9d0729c2_4_k_cu_15303b2b_248924cuda3std3__45__cpo5beginE - _ZN40_INTERNAL_9d0729c2_4_k_cu_15303b2b_248924cuda3std6ranges3__45__cpo9iter_moveE)
_ZN40_INTERNAL_9d0729c2_4_k_cu_15303b2b_248924cuda3std6ranges3__45__cpo9iter_moveE:
	.zero		1
	.type		_ZN40_INTERNAL_9d0729c2_4_k_cu_15303b2b_248924cuda3std3__45__cpo5beginE,@object
	.size		_ZN40_INTERNAL_9d0729c2_4_k_cu_15303b2b_248924cuda3std3__45__cpo5beginE,(_ZN40_INTERNAL_9d0729c2_4_k_cu_15303b2b_248924cuda3std3__442_GLOBAL__N__9d0729c2_4_k_cu_15303b2b_248926ignoreE - _ZN40_INTERNAL_9d0729c2_4_k_cu_15303b2b_248924cuda3std3__45__cpo5beginE)
_ZN40_INTERNAL_9d0729c2_4_k_cu_15303b2b_248924cuda3std3__45__cpo5beginE:
	.zero		1
	.type		_ZN40_INTERNAL_9d0729c2_4_k_cu_15303b2b_248924cuda3std3__442_GLOBAL__N__9d0729c2_4_k_cu_15303b2b_248926ignoreE,@object
	.size		_ZN40_INTERNAL_9d0729c2_4_k_cu_15303b2b_248924cuda3std3__442_GLOBAL__N__9d0729c2_4_k_cu_15303b2b_248926ignoreE,(_ZN40_INTERNAL_9d0729c2_4_k_cu_15303b2b_248924cute7productE - _ZN40_INTERNAL_9d0729c2_4_k_cu_15303b2b_248924cuda3std3__442_GLOBAL__N__9d0729c2_4_k_cu_15303b2b_248926ignoreE)
_ZN40_INTERNAL_9d0729c2_4_k_cu_15303b2b_248924cuda3std3__442_GLOBAL__N__9d0729c2_4_k_cu_15303b2b_248926ignoreE:
	.zero		1
	.type		_ZN40_INTERNAL_9d0729c2_4_k_cu_15303b2b_248924cute7productE,@object
	.size		_ZN40_INTERNAL_9d0729c2_4_k_cu_15303b2b_248924cute7productE,(_ZN40_INTERNAL_9d0729c2_4_k_cu_15303b2b_248924cuda3std3__45__cpo3endE - _ZN40_INTERNAL_9d0729c2_4_k_cu_15303b2b_248924cute7productE)
_ZN40_INTERNAL_9d0729c2_4_k_cu_15303b2b_248924cute7productE:
	.zero		1
	.type		_ZN40_INTERNAL_9d0729c2_4_k_cu_15303b2b_248924cuda3std3__45__cpo3endE,@object
	.size		_ZN40_INTERNAL_9d0729c2_4_k_cu_15303b2b_248924cuda3std3__45__cpo3endE,(_ZN40_INTERNAL_9d0729c2_4_k_cu_15303b2b_248924cuda3std3__419piecewise_constructE - _ZN40_INTERNAL_9d0729c2_4_k_cu_15303b2b_248924cuda3std3__45__cpo3endE)
_ZN40_INTERNAL_9d0729c2_4_k_cu_15303b2b_248924cuda3std3__45__cpo3endE:
	.zero		1
	.type		_ZN40_INTERNAL_9d0729c2_4_k_cu_15303b2b_248924cuda3std3__419piecewise_constructE,@object
	.size		_ZN40_INTERNAL_9d0729c2_4_k_cu_15303b2b_248924cuda3std3__419piecewise_constructE,(_ZN40_INTERNAL_9d0729c2_4_k_cu_15303b2b_248924cuda3std3__45__cpo4cendE - _ZN40_INTERNAL_9d0729c2_4_k_cu_15303b2b_248924cuda3std3__419piecewise_constructE)
_ZN40_INTERNAL_9d0729c2_4_k_cu_15303b2b_248924cuda3std3__419piecewise_constructE:
	.zero		1
	.type		_ZN40_INTERNAL_9d0729c2_4_k_cu_15303b2b_248924cuda3std3__45__cpo4cendE,@object
	.size		_ZN40_INTERNAL_9d0729c2_4_k_cu_15303b2b_248924cuda3std3__45__cpo4cendE,(_ZN40_INTERNAL_9d0729c2_4_k_cu_15303b2b_248924cuda3std6ranges3__45__cpo4swapE - _ZN40_INTERNAL_9d0729c2_4_k_cu_15303b2b_248924cuda3std3__45__cpo4cendE)
_ZN40_INTERNAL_9d0729c2_4_k_cu_15303b2b_248924cuda3std3__45__cpo4cendE:
	.zero		1
	.type		_ZN40_INTERNAL_9d0729c2_4_k_cu_15303b2b_248924cuda3std6ranges3__45__cpo4swapE,@object
	.size		_ZN40_INTERNAL_9d0729c2_4_k_cu_15303b2b_248924cuda3std6ranges3__45__cpo4swapE,(.L_8 - _ZN40_INTERNAL_9d0729c2_4_k_cu_15303b2b_248924cuda3std6ranges3__45__cpo4swapE)
_ZN40_INTERNAL_9d0729c2_4_k_cu_15303b2b_248924cuda3std6ranges3__45__cpo4swapE:
	.zero		1
.L_8:


//--------------------- .nv.constant0._ZN7cutlass13device_kernelINS_4gemm6kernel13GemmUniversalIN4cute5tupleIJiiiiEEENS1_10collective13CollectiveMmaINS1_34MainloopSm90TmaGmmaWarpSpecializedILi7ENS5_IJNS4_1CILi1EEENSA_ILi4EEESB_EEENS1_32KernelTmaWarpSpecializedPingpongEEENS5_IJNSA_ILi64EEESG_NSA_ILi128EEEEEENS_6half_tENS5_IJlSB_lEEESJ_SK_NS4_8TiledMMAINS4_8MMA_AtomIJNS4_4SM904GMMA25MMA_64x64x16_F32F16F16_SSILNSO_5MajorE0ELSQ_0ELNSO_7ScaleInE1ELSR_1EEEEEENS4_6LayoutINS5_IJSB_SB_SB_EEENS5_IJNSA_ILi0EEESW_SW_EEEEENS5_IJNS4_10UnderscoreESZ_SZ_EEEEENS4_23SM90_TMA_LOAD_MULTICASTENS4_14ComposedLayoutINS4_7SwizzleILi3ELi4ELi3EEENS4_18smem_ptr_flag_bitsILi16EEENSU_INS5_IJNSA_ILi8EEESG_EEENS5_IJSG_SB_EEEEEEEvNS4_8identityENS4_13SM90_TMA_LOADES1C_vS1D_EENS_8epilogue10collective6detail29Sm90TmaWarpSpecializedAdapterINS1H_15DefaultEpilogueISJ_SK_SK_NS1G_6thread17LinearCombinationISJ_Li1EffLNS1L_9ScaleType4KindE0ELNS_15FloatRoundStyleE2ESJ_EENS1_15EpilogueDefaultEEEEEvvEEEEvNT_6ParamsE --------------------------
	.section	.nv.constant0._ZN7cutlass13device_kernelINS_4gemm6kernel13GemmUniversalIN4cute5tupleIJiiiiEEENS1_10collective13CollectiveMmaINS1_34MainloopSm90TmaGmmaWarpSpecializedILi7ENS5_IJNS4_1CILi1EEENSA_ILi4EEESB_EEENS1_32KernelTmaWarpSpecializedPingpongEEENS5_IJNSA_ILi64EEESG_NSA_ILi128EEEEEENS_6half_tENS5_IJlSB_lEEESJ_SK_NS4_8TiledMMAINS4_8MMA_AtomIJNS4_4SM904GMMA25MMA_64x64x16_F32F16F16_SSILNSO_5MajorE0ELSQ_0ELNSO_7ScaleInE1ELSR_1EEEEEENS4_6LayoutINS5_IJSB_SB_SB_EEENS5_IJNSA_ILi0EEESW_SW_EEEEENS5_IJNS4_10UnderscoreESZ_SZ_EEEEENS4_23SM90_TMA_LOAD_MULTICASTENS4_14ComposedLayoutINS4_7SwizzleILi3ELi4ELi3EEENS4_18smem_ptr_flag_bitsILi16EEENSU_INS5_IJNSA_ILi8EEESG_EEENS5_IJSG_SB_EEEEEEEvNS4_8identityENS4_13SM90_TMA_LOADES1C_vS1D_EENS_8epilogue10collective6detail29Sm90TmaWarpSpecializedAdapterINS1H_15DefaultEpilogueISJ_SK_SK_NS1G_6thread17LinearCombinationISJ_Li1EffLNS1L_9ScaleType4KindE0ELNS_15FloatRoundStyleE2ESJ_EENS1_15EpilogueDefaultEEEEEvvEEEEvNT_6ParamsE,"a",@progbits
	.sectionflags	@""
	.align	4
.nv.constant0._ZN7cutlass13device_kernelINS_4gemm6kernel13GemmUniversalIN4cute5tupleIJiiiiEEENS1_10collective13CollectiveMmaINS1_34MainloopSm90TmaGmmaWarpSpecializedILi7ENS5_IJNS4_1CILi1EEENSA_ILi4EEESB_EEENS1_32KernelTmaWarpSpecializedPingpongEEENS5_IJNSA_ILi64EEESG_NSA_ILi128EEEEEENS_6half_tENS5_IJlSB_lEEESJ_SK_NS4_8TiledMMAINS4_8MMA_AtomIJNS4_4SM904GMMA25MMA_64x64x16_F32F16F16_SSILNSO_5MajorE0ELSQ_0ELNSO_7ScaleInE1ELSR_1EEEEEENS4_6LayoutINS5_IJSB_SB_SB_EEENS5_IJNSA_ILi0EEESW_SW_EEEEENS5_IJNS4_10UnderscoreESZ_SZ_EEEEENS4_23SM90_TMA_LOAD_MULTICASTENS4_14ComposedLayoutINS4_7SwizzleILi3ELi4ELi3EEENS4_18smem_ptr_flag_bitsILi16EEENSU_INS5_IJNSA_ILi8EEESG_EEENS5_IJSG_SB_EEEEEEEvNS4_8identityENS4_13SM90_TMA_LOADES1C_vS1D_EENS_8epilogue10collective6detail29Sm90TmaWarpSpecializedAdapterINS1H_15DefaultEpilogueISJ_SK_SK_NS1G_6thread17LinearCombinationISJ_Li1EffLNS1L_9ScaleType4KindE0ELNS_15FloatRoundStyleE2ESJ_EENS1_15EpilogueDefaultEEEEEvvEEEEvNT_6ParamsE:
	.zero		1664


//--------------------- SYMBOLS --------------------------

	.type		.nv.reservedSmem.offset0,@object
	.size		.nv.reservedSmem.offset0,0x4
	.type		__assertfail,@function
